# CuTe-DSL kernel — source=cudnn_frontend_dsl family=gemm_swiglu
# config = {"ab_dtype": "Float16", "c_dtype": "BFloat16", "mma_mn": [64, 128], "cluster_mn": [4, 2]}


// ===== COMPILED SASS (sm_100a) =====

	.target	sm_100a

	.elftype	@"ET_EXEC"


//--------------------- .note.nv.tkinfo           --------------------------
	.section	.note.nv.tkinfo,"",@"SHT_NOTE"
	.sectionflags	@"SHF_NOTE_NV_TKINFO"
	.tkinfo
        /*0018*/ 	.word	0x00000081
        /*0030*/ 	.string	""
        /*0030*/ 	.string	"ptxas"
        /*0030*/ 	.string	"Cuda compilation tools, release 12.9, V12.9.83"
        /*0030*/ 	.string	"Build system must define TOOLS_VERSION_EXTENDED"
        /*0030*/ 	.string	"-O 3 -arch sm_100a "



//--------------------- .note.nv.cuver            --------------------------
	.section	.note.nv.cuver,"",@"SHT_NOTE"
	.sectionflags	@"SHF_NOTE_NV_CUVER"
        /*0018*/ 	.short	0x0001
        /*001a*/ 	.short	0x0064
        /*001c*/ 	.short	0x0001
        /*001e*/ 	.short	0x0000
        /*0020*/ 	.short	0x0001
        /*0022*/ 	.short	0x0000


//--------------------- .nv.info                  --------------------------
	.section	.nv.info,"",@"SHT_CUDA_INFO"
	.align	4


	//----- nvinfo : EIATTR_REGCOUNT
	.align		4
        /*0000*/ 	.byte	0x04, 0x2f
        /*0002*/ 	.short	(.L_4 - .L_3)
	.align		4
.L_3:
        /*0004*/ 	.word	index@(kernel_cutlass_kernel_cudnngemm_swigludense_gemm_persistent_swigluPersistentDenseGemmKernel_object_at__TiledMMA_ThrLayoutVMNK11110000_PermutationMNK____MMAAtom_ThrID10_ShapeMNK6412816_TVL_0)
        /*0008*/ 	.word	0x00000065


	//----- nvinfo : EIATTR_FRAME_SIZE
	.align		4
.L_4:
        /*000c*/ 	.byte	0x04, 0x11
        /*000e*/ 	.short	(.L_6 - .L_5)
	.align		4
.L_5:
        /*0010*/ 	.word	index@($__internal_2_$__cuda_sm10x_tcgen05_guardrail_trap_unallocated_columns_being_dealloced)
        /*0014*/ 	.word	0x00000000


	//----- nvinfo : EIATTR_FRAME_SIZE
	.align		4
.L_6:
        /*0018*/ 	.byte	0x04, 0x11
        /*001a*/ 	.short	(.L_8 - .L_7)
	.align		4
.L_7:
        /*001c*/ 	.word	index@($__internal_1_$__cuda_sm10x_tcgen05_guardrail_trap_phase_invalid_during_alloc)
        /*0020*/ 	.word	0x00000000


	//----- nvinfo : EIATTR_FRAME_SIZE
	.align		4
.L_8:
        /*0024*/ 	.byte	0x04, 0x11
        /*0026*/ 	.short	(.L_10 - .L_9)
	.align		4
.L_9:
        /*0028*/ 	.word	index@($__internal_0_$__cuda_sm10x_tcgen05_guardrail_trap_col_being_dealloced_not_returned_by_alloc)
        /*002c*/ 	.word	0x00000000


	//----- nvinfo : EIATTR_FRAME_SIZE
	.align		4
.L_10:
        /*0030*/ 	.byte	0x04, 0x11
        /*0032*/ 	.short	(.L_12 - .L_11)
	.align		4
.L_11:
        /*0034*/ 	.word	index@(kernel_cutlass_kernel_cudnngemm_swigludense_gemm_persistent_swigluPersistentDenseGemmKernel_object_at__TiledMMA_ThrLayoutVMNK11110000_PermutationMNK____MMAAtom_ThrID10_ShapeMNK6412816_TVL_0)
        /*0038*/ 	.word	0x00000000


	//----- nvinfo : EIATTR_MIN_STACK_SIZE
	.align		4
.L_12:
        /*003c*/ 	.byte	0x04, 0x12
        /*003e*/ 	.short	(.L_14 - .L_13)
	.align		4
.L_13:
        /*0040*/ 	.word	index@(kernel_cutlass_kernel_cudnngemm_swigludense_gemm_persistent_swigluPersistentDenseGemmKernel_object_at__TiledMMA_ThrLayoutVMNK11110000_PermutationMNK____MMAAtom_ThrID10_ShapeMNK6412816_TVL_0)
        /*0044*/ 	.word	0x00000000
.L_14:


//--------------------- .nv.info.kernel_cutlass_kernel_cudnngemm_swigludense_gemm_persistent_swigluPersistentDenseGemmKernel_object_at__TiledMMA_ThrLayoutVMNK11110000_PermutationMNK____MMAAtom_ThrID10_ShapeMNK6412816_TVL_0 --------------------------
	.section	.nv.info.kernel_cutlass_kernel_cudnngemm_swigludense_gemm_persistent_swigluPersistentDenseGemmKernel_object_at__TiledMMA_ThrLayoutVMNK11110000_PermutationMNK____MMAAtom_ThrID10_ShapeMNK6412816_TVL_0,"",@"SHT_CUDA_INFO"
	.sectionflags	@""
	.align	4


	//----- nvinfo : EIATTR_CUDA_API_VERSION
	.align		4
        /*0000*/ 	.byte	0x04, 0x37
        /*0002*/ 	.short	(.L_16 - .L_15)
.L_15:
        /*0004*/ 	.word	0x00000081


	//----- nvinfo : EIATTR_KPARAM_INFO
	.align		4
.L_16:
        /*0008*/ 	.byte	0x04, 0x17
        /*000a*/ 	.short	(.L_18 - .L_17)
.L_17:
        /*000c*/ 	.word	0x00000000
        /*0010*/ 	.short	0x0008
        /*0012*/ 	.short	0x0264
        /*0014*/ 	.byte	0x00, 0xf0, 0x11, 0x00


	//----- nvinfo : EIATTR_KPARAM_INFO
	.align		4
.L_18:
        /*0018*/ 	.byte	0x04, 0x17
        /*001a*/ 	.short	(.L_20 - .L_19)
.L_19:
        /*001c*/ 	.word	0x00000000
        /*0020*/ 	.short	0x0007
        /*0022*/ 	.short	0x0258
        /*0024*/ 	.byte	0x00, 0xf0, 0x31, 0x00


	//----- nvinfo : EIATTR_KPARAM_INFO
	.align		4
.L_20:
        /*0028*/ 	.byte	0x04, 0x17
        /*002a*/ 	.short	(.L_22 - .L_21)
.L_21:
        /*002c*/ 	.word	0x00000000
        /*0030*/ 	.short	0x0006
        /*0032*/ 	.short	0x024c
        /*0034*/ 	.byte	0x00, 0xf0, 0x31, 0x00


	//----- nvinfo : EIATTR_KPARAM_INFO
	.align		4
.L_22:
        /*0038*/ 	.byte	0x04, 0x17
        /*003a*/ 	.short	(.L_24 - .L_23)
.L_23:
        /*003c*/ 	.word	0x00000000
        /*0040*/ 	.short	0x0005
        /*0042*/ 	.short	0x0240
        /*0044*/ 	.byte	0x00, 0xf0, 0x31, 0x00


	//----- nvinfo : EIATTR_KPARAM_INFO
	.align		4
.L_24:
        /*0048*/ 	.byte	0x04, 0x17
        /*004a*/ 	.short	(.L_26 - .L_25)
.L_25:
        /*004c*/ 	.word	0x00000000
        /*0050*/ 	.short	0x0004
        /*0052*/ 	.short	0x01c0
        /*0054*/ 	.byte	0x00, 0xf0, 0x01, 0x02


	//----- nvinfo : EIATTR_KPARAM_INFO
	.align		4
.L_26:
        /*0058*/ 	.byte	0x04, 0x17
        /*005a*/ 	.short	(.L_28 - .L_27)
.L_27:
        /*005c*/ 	.word	0x00000000
        /*0060*/ 	.short	0x0003
        /*0062*/ 	.short	0x0140
        /*0064*/ 	.byte	0x00, 0xf0, 0x01, 0x02


	//----- nvinfo : EIATTR_KPARAM_INFO
	.align		4
.L_28:
        /*0068*/ 	.byte	0x04, 0x17
        /*006a*/ 	.short	(.L_30 - .L_29)
.L_29:
        /*006c*/ 	.word	0x00000000
        /*0070*/ 	.short	0x0002
        /*0072*/ 	.short	0x00c0
        /*0074*/ 	.byte	0x00, 0xf0, 0x01, 0x02


	//----- nvinfo : EIATTR_KPARAM_INFO
	.align		4
.L_30:
        /*0078*/ 	.byte	0x04, 0x17
        /*007a*/ 	.short	(.L_32 - .L_31)
.L_31:
        /*007c*/ 	.word	0x00000000
        /*0080*/ 	.short	0x0001
        /*0082*/ 	.short	0x0040
        /*0084*/ 	.byte	0x00, 0xf0, 0x01, 0x02


	//----- nvinfo : EIATTR_KPARAM_INFO
	.align		4
.L_32:
        /*0088*/ 	.byte	0x04, 0x17
        /*008a*/ 	.short	(.L_34 - .L_33)
.L_33:
        /*008c*/ 	.word	0x00000000
        /*0090*/ 	.short	0x0000
        /*0092*/ 	.short	0x0000
        /*0094*/ 	.byte	0x00, 0xf0, 0x0d, 0x00


	//----- nvinfo : EIATTR_AT_ENTRY_FRAGMENTS
	.align		4
.L_34:
        /*0098*/ 	.byte	0x04, 0x4f
        /*009a*/ 	.short	(.L_36 - .L_35)


	//   ....[0]....
.L_35:
        /*009c*/ 	.word	0x00000004


	//----- nvinfo : EIATTR_RESERVED_SMEM_USED
	.align		4
.L_36:
        /*00a0*/ 	.byte	0x01, 0x41
	.zero		2


	//----- nvinfo : EIATTR_SPARSE_MMA_MASK
	.align		4
        /*00a4*/ 	.byte	0x03, 0x50
        /*00a6*/ 	.short	0x0000


	//----- nvinfo : EIATTR_TCGEN05_1CTA_USED
	.align		4
        /*00a8*/ 	.byte	0x01, 0x51
	.zero		2


	//----- nvinfo : EIATTR_MAXREG_COUNT
	.align		4
        /*00ac*/ 	.byte	0x03, 0x1b
        /*00ae*/ 	.short	0x00ff


	//----- nvinfo : EIATTR_NUM_BARRIERS
	.align		4
        /*00b0*/ 	.byte	0x02, 0x4c
        /*00b2*/ 	.byte	0x03
	.zero		1


	//----- nvinfo : EIATTR_INT_WARP_WIDE_INSTR_OFFSETS
	.align		4
        /*00b4*/ 	.byte	0x04, 0x31
        /*00b6*/ 	.short	(.L_38 - .L_37)


	//   ....[0]....
.L_37:
        /*00b8*/ 	.word	0x00004010


	//   ....[1]....
        /*00bc*/ 	.word	0x00004050


	//----- nvinfo : EIATTR_COOP_GROUP_MASK_REGIDS
	.align		4
.L_38:
        /*00c0*/ 	.byte	0x04, 0x29
        /*00c2*/ 	.short	(.L_40 - .L_39)


	//   ....[0]....
.L_39:
        /*00c4*/ 	.word	0xffffffff


	//   ....[1]....
        /*00c8*/ 	.word	0xffffffff


	//   ....[2]....
        /*00cc*/ 	.word	0xffffffff


	//   ....[3]....
        /*00d0*/ 	.word	0xffffffff


	//   ....[4]....
        /*00d4*/ 	.word	0xffffffff


	//   ....[5]....
        /*00d8*/ 	.word	0xffffffff


	//   ....[6]....
        /*00dc*/ 	.word	0xffffffff


	//----- nvinfo : EIATTR_COOP_GROUP_INSTR_OFFSETS
	.align		4
.L_40:
        /*00e0*/ 	.byte	0x04, 0x28
        /*00e2*/ 	.short	(.L_42 - .L_41)


	//   ....[0]....
.L_41:
        /*00e4*/ 	.word	0x00000470


	//   ....[1]....
        /*00e8*/ 	.word	0x00000620


	//   ....[2]....
        /*00ec*/ 	.word	0x000006c0


	//   ....[3]....
        /*00f0*/ 	.word	0x00001aa0


	//   ....[4]....
        /*00f4*/ 	.word	0x00001d60


	//   ....[5]....
        /*00f8*/ 	.word	0x00003ea0


	//   ....[6]....
        /*00fc*/ 	.word	0x00004100


	//----- nvinfo : EIATTR_VRC_CTA_INIT_COUNT
	.align		4
.L_42:
        /*0100*/ 	.byte	0x02, 0x4a
        /*0102*/ 	.byte	0x80
	.zero		1


	//----- nvinfo : EIATTR_MBARRIER_INSTR_OFFSETS
	.align		4
        /*0104*/ 	.byte	0x04, 0x39
        /*0106*/ 	.short	(.L_44 - .L_43)


	//   ....[0]....
.L_43:
        /*0108*/ 	.word	0x00000340
        /*010c*/ 	.word	0x000000ff
        /*0110*/ 	.word	0x00000000
        /*0114*/ 	.short	0x0100
        /*0116*/ 	.byte	0x05
	.zero		1


	//   ....[1]....
        /*0118*/ 	.word	0x00000350
        /*011c*/ 	.word	0x000000ff
        /*0120*/ 	.word	0x00000008
        /*0124*/ 	.short	0x0100
        /*0126*/ 	.byte	0x05
	.zero		1


	//   ....[2]....
        /*0128*/ 	.word	0x00000360
        /*012c*/ 	.word	0x000000ff
        /*0130*/ 	.word	0x00000010
        /*0134*/ 	.short	0x0100
        /*0136*/ 	.byte	0x05
	.zero		1


	//   ....[3]....
        /*0138*/ 	.word	0x00000370
        /*013c*/ 	.word	0x000000ff
        /*0140*/ 	.word	0x00000018
        /*0144*/ 	.short	0x0100
        /*0146*/ 	.byte	0x05
	.zero		1


	//   ....[4]....
        /*0148*/ 	.word	0x00000380
        /*014c*/ 	.word	0x000000ff
        /*0150*/ 	.word	0x00000020
        /*0154*/ 	.short	0x0100
        /*0156*/ 	.byte	0x05
	.zero		1


	//   ....[5]....
        /*0158*/ 	.word	0x00000390
        /*015c*/ 	.word	0x000000ff
        /*0160*/ 	.word	0x00000028
        /*0164*/ 	.short	0x0100
        /*0166*/ 	.byte	0x05
	.zero		1


	//   ....[6]....
        /*0168*/ 	.word	0x000003a0
        /*016c*/ 	.word	0x000000ff
        /*0170*/ 	.word	0x00000030
        /*0174*/ 	.short	0x0100
        /*0176*/ 	.byte	0x05
	.zero		1


	//   ....[7]....
        /*0178*/ 	.word	0x000003b0
        /*017c*/ 	.word	0x000000ff
        /*0180*/ 	.word	0x00000038
        /*0184*/ 	.short	0x0100
        /*0186*/ 	.byte	0x05
	.zero		1


	//   ....[8]....
        /*0188*/ 	.word	0x000003c0
        /*018c*/ 	.word	0x000000ff
        /*0190*/ 	.word	0x00000040
        /*0194*/ 	.short	0x0100
        /*0196*/ 	.byte	0x05
	.zero		1


	//   ....[9]....
        /*0198*/ 	.word	0x000003d0
        /*019c*/ 	.word	0x000000ff
        /*01a0*/ 	.word	0x00000048
        /*01a4*/ 	.short	0x0100
        /*01a6*/ 	.byte	0x05
	.zero		1


	//   ....[10]....
        /*01a8*/ 	.word	0x000003e0
        /*01ac*/ 	.word	0x000000ff
        /*01b0*/ 	.word	0x00000050
        /*01b4*/ 	.short	0x0100
        /*01b6*/ 	.byte	0x05
	.zero		1


	//   ....[11]....
        /*01b8*/ 	.word	0x000003f0
        /*01bc*/ 	.word	0x000000ff
        /*01c0*/ 	.word	0x00000058
        /*01c4*/ 	.short	0x0100
        /*01c6*/ 	.byte	0x05
	.zero		1


	//   ....[12]....
        /*01c8*/ 	.word	0x00000400
        /*01cc*/ 	.word	0x000000ff
        /*01d0*/ 	.word	0x00000060
        /*01d4*/ 	.short	0x0100
        /*01d6*/ 	.byte	0x05
	.zero		1


	//   ....[13]....
        /*01d8*/ 	.word	0x00000410
        /*01dc*/ 	.word	0x000000ff
        /*01e0*/ 	.word	0x00000068
        /*01e4*/ 	.short	0x0100
        /*01e6*/ 	.byte	0x05
	.zero		1


	//   ....[14]....
        /*01e8*/ 	.word	0x00000590
        /*01ec*/ 	.word	0x000000ff
        /*01f0*/ 	.word	0x00000070
        /*01f4*/ 	.short	0x0100
        /*01f6*/ 	.byte	0x06
	.zero		1


	//   ....[15]....
        /*01f8*/ 	.word	0x000005a0
        /*01fc*/ 	.word	0x000000ff
        /*0200*/ 	.word	0x00000078
        /*0204*/ 	.short	0x0100
        /*0206*/ 	.byte	0x06
	.zero		1


	//   ....[16]....
        /*0208*/ 	.word	0x000005b0
        /*020c*/ 	.word	0x000000ff
        /*0210*/ 	.word	0x00000080
        /*0214*/ 	.short	0x0100
        /*0216*/ 	.byte	0x06
	.zero		1


	//   ....[17]....
        /*0218*/ 	.word	0x000005c0
        /*021c*/ 	.word	0x000000ff
        /*0220*/ 	.word	0x00000088
        /*0224*/ 	.short	0x0100
        /*0226*/ 	.byte	0x06
	.zero		1


	//   ....[18]....
        /*0228*/ 	.word	0x00000b30
        /*022c*/ 	.word	0x000000ff
        /*0230*/ 	.word	0x00000038
        /*0234*/ 	.short	0x010a
        /*0236*/ 	.byte	0x07
	.zero		1


	//   ....[19]....
        /*0238*/ 	.word	0x00000ca0
        /*023c*/ 	.word	0x000000ff
        /*0240*/ 	.word	0x00000038
        /*0244*/ 	.short	0x010a
        /*0246*/ 	.byte	0x09
	.zero		1


	//   ....[20]....
        /*0248*/ 	.word	0x00000dc0
        /*024c*/ 	.word	0x000000ff
        /*0250*/ 	.word	0x00000038
        /*0254*/ 	.short	0x010a
        /*0256*/ 	.byte	0x20
	.zero		1


	//   ....[21]....
        /*0258*/ 	.word	0x00001180
        /*025c*/ 	.word	0x000000ff
        /*0260*/ 	.word	0x00000038
        /*0264*/ 	.short	0x010a
        /*0266*/ 	.byte	0x04
	.zero		1


	//   ....[22]....
        /*0268*/ 	.word	0x00001560
        /*026c*/ 	.word	0x000000ff
        /*0270*/ 	.word	0x00000000
        /*0274*/ 	.short	0x010a
        /*0276*/ 	.byte	0x06
	.zero		1


	//   ....[23]....
        /*0278*/ 	.word	0x00001590
        /*027c*/ 	.word	0x000000ff
        /*0280*/ 	.word	0x00000080
        /*0284*/ 	.short	0x010a
        /*0286*/ 	.byte	0x07
	.zero		1


	//   ....[24]....
        /*0288*/ 	.word	0x00001730
        /*028c*/ 	.word	0x000000ff
        /*0290*/ 	.word	0x00000000
        /*0294*/ 	.short	0x010a
        /*0296*/ 	.byte	0x05
	.zero		1


	//   ....[25]....
        /*0298*/ 	.word	0x00001890
        /*029c*/ 	.word	0x000000ff
        /*02a0*/ 	.word	0x00000000
        /*02a4*/ 	.short	0x010a
        /*02a6*/ 	.byte	0x06
	.zero		1


	//   ....[26]....
        /*02a8*/ 	.word	0x00001a30
        /*02ac*/ 	.word	0x00000002
        /*02b0*/ 	.word	0x00000080
        /*02b4*/ 	.short	0x010a
        /*02b6*/ 	.byte	0xff
	.zero		1


	//   ....[27]....
        /*02b8*/ 	.word	0x00002380
        /*02bc*/ 	.word	0x00000003
        /*02c0*/ 	.word	0x00000070
        /*02c4*/ 	.short	0x010a
        /*02c6*/ 	.byte	0xff
	.zero		1


	//   ....[28]....
        /*02c8*/ 	.word	0x00003c70
        /*02cc*/ 	.word	0x00000003
        /*02d0*/ 	.word	0x00000080
        /*02d4*/ 	.short	0x0101
        /*02d6*/ 	.byte	0xff
	.zero		1


	//   ....[29]....
        /*02d8*/ 	.word	0x00004160
        /*02dc*/ 	.word	0x00000002
        /*02e0*/ 	.word	0x00000038
        /*02e4*/ 	.short	0x010a
        /*02e6*/ 	.byte	0xff
	.zero		1


	//   ....[30]....
        /*02e8*/ 	.word	0x000041e0
        /*02ec*/ 	.word	0x00000002
        /*02f0*/ 	.word	0x00000038
        /*02f4*/ 	.short	0x010a
        /*02f6*/ 	.byte	0xff
	.zero		1


	//   ....[31]....
        /*02f8*/ 	.word	0x00004260
        /*02fc*/ 	.word	0x00000002
        /*0300*/ 	.word	0x00000080
        /*0304*/ 	.short	0x010a
        /*0306*/ 	.byte	0xff
	.zero		1


	//   ....[32]....
        /*0308*/ 	.word	0x000042e0
        /*030c*/ 	.word	0x00000002
        /*0310*/ 	.word	0x00000000
        /*0314*/ 	.short	0x010a
        /*0316*/ 	.byte	0xff
	.zero		1


	//   ....[33]....
        /*0318*/ 	.word	0x00004340
        /*031c*/ 	.word	0x00000002
        /*0320*/ 	.word	0x00000080
        /*0324*/ 	.short	0x010a
        /*0326*/ 	.byte	0xff
	.zero		1


	//   ....[34]....
        /*0328*/ 	.word	0x000043a0
        /*032c*/ 	.word	0x00000003
        /*0330*/ 	.word	0x00000070
        /*0334*/ 	.short	0x010a
        /*0336*/ 	.byte	0xff
	.zero		1


	//----- nvinfo : EIATTR_NUM_MBARRIERS
	.align		4
.L_44:
        /*0338*/ 	.byte	0x03, 0x38
        /*033a*/ 	.short	0x0012


	//----- nvinfo : EIATTR_EXIT_INSTR_OFFSETS
	.align		4
        /*033c*/ 	.byte	0x04, 0x1c
        /*033e*/ 	.short	(.L_46 - .L_45)


	//   ....[0]....
.L_45:
        /*0340*/ 	.word	0x00001a60


	//   ....[1]....
        /*0344*/ 	.word	0x00004120


	//----- nvinfo : EIATTR_REQNTID
	.align		4
.L_46:
        /*0348*/ 	.byte	0x04, 0x10
        /*034a*/ 	.short	(.L_48 - .L_47)
.L_47:
        /*034c*/ 	.word	0x000000c0
        /*0350*/ 	.word	0x00000001
        /*0354*/ 	.word	0x00000001


	//----- nvinfo : EIATTR_CRS_STACK_SIZE
	.align		4
.L_48:
        /*0358*/ 	.byte	0x04, 0x1e
        /*035a*/ 	.short	(.L_50 - .L_49)
.L_49:
        /*035c*/ 	.word	0x00000000


	//----- nvinfo : EIATTR_CBANK_PARAM_SIZE
	.align		4
.L_50:
        /*0360*/ 	.byte	0x03, 0x19
        /*0362*/ 	.short	0x0268


	//----- nvinfo : EIATTR_PARAM_CBANK
	.align		4
        /*0364*/ 	.byte	0x04, 0x0a
        /*0366*/ 	.short	(.L_52 - .L_51)
	.align		4
.L_51:
        /*0368*/ 	.word	index@(.nv.constant0.kernel_cutlass_kernel_cudnngemm_swigludense_gemm_persistent_swigluPersistentDenseGemmKernel_object_at__TiledMMA_ThrLayoutVMNK11110000_PermutationMNK____MMAAtom_ThrID10_ShapeMNK6412816_TVL_0)
        /*036c*/ 	.short	0x0380
        /*036e*/ 	.short	0x0268


	//----- nvinfo : EIATTR_SW_WAR
	.align		4
.L_52:
        /*0370*/ 	.byte	0x04, 0x36
        /*0372*/ 	.short	(.L_54 - .L_53)
.L_53:
        /*0374*/ 	.word	0x00000008
.L_54:


//--------------------- .nv.compat                --------------------------
	.section	.nv.compat,"",@"SHT_CUDA_COMPAT_INFO"
	.align	4
        /*0000*/ 	.byte	0x02, 0x02, 0x02, 0x00, 0x02, 0x05, 0x05, 0x00, 0x02, 0x03, 0x01, 0x00, 0x02, 0x06, 0x01, 0x00


//--------------------- .nv.callgraph             --------------------------
	.section	.nv.callgraph,"",@"SHT_CUDA_CALLGRAPH"
	.align	4
	.sectionentsize	8
	.align		4
        /*0000*/ 	.word	0x00000000
	.align		4
        /*0004*/ 	.word	0xffffffff
	.align		4
        /*0008*/ 	.word	0x00000000
	.align		4
        /*000c*/ 	.word	0xfffffffe
	.align		4
        /*0010*/ 	.word	0x00000000
	.align		4
        /*0014*/ 	.word	0xfffffffd
	.align		4
        /*0018*/ 	.word	0x00000000
	.align		4
        /*001c*/ 	.word	0xfffffffc


//--------------------- .text.kernel_cutlass_kernel_cudnngemm_swigludense_gemm_persistent_swigluPersistentDenseGemmKernel_object_at__TiledMMA_ThrLayoutVMNK11110000_PermutationMNK____MMAAtom_ThrID10_ShapeMNK6412816_TVL_0 --------------------------
	.section	.text.kernel_cutlass_kernel_cudnngemm_swigludense_gemm_persistent_swigluPersistentDenseGemmKernel_object_at__TiledMMA_ThrLayoutVMNK11110000_PermutationMNK____MMAAtom_ThrID10_ShapeMNK6412816_TVL_0,"ax",@progbits
	.align	128
        .global         kernel_cutlass_kernel_cudnngemm_swigludense_gemm_persistent_swigluPersistentDenseGemmKernel_object_at__TiledMMA_ThrLayoutVMNK11110000_PermutationMNK____MMAAtom_ThrID10_ShapeMNK6412816_TVL_0
        .type           kernel_cutlass_kernel_cudnngemm_swigludense_gemm_persistent_swigluPersistentDenseGemmKernel_object_at__TiledMMA_ThrLayoutVMNK11110000_PermutationMNK____MMAAtom_ThrID10_ShapeMNK6412816_TVL_0,@function
        .size           kernel_cutlass_kernel_cudnngemm_swigludense_gemm_persistent_swigluPersistentDenseGemmKernel_object_at__TiledMMA_ThrLayoutVMNK11110000_PermutationMNK____MMAAtom_ThrID10_ShapeMNK6412816_TVL_0,(.L_x_56 - kernel_cutlass_kernel_cudnngemm_swigludense_gemm_persistent_swigluPersistentDenseGemmKernel_object_at__TiledMMA_ThrLayoutVMNK11110000_PermutationMNK____MMAAtom_ThrID10_ShapeMNK6412816_TVL_0)
        .other          kernel_cutlass_kernel_cudnngemm_swigludense_gemm_persistent_swigluPersistentDenseGemmKernel_object_at__TiledMMA_ThrLayoutVMNK11110000_PermutationMNK____MMAAtom_ThrID10_ShapeMNK6412816_TVL_0,@"STO_CUDA_ENTRY STV_DEFAULT"
kernel_cutlass_kernel_cudnngemm_swigludense_gemm_persistent_swigluPersistentDenseGemmKernel_object_at__TiledMMA_ThrLayoutVMNK11110000_PermutationMNK____MMAAtom_ThrID10_ShapeMNK6412816_TVL_0:
.text.kernel_cutlass_kernel_cudnngemm_swigludense_gemm_persistent_swigluPersistentDenseGemmKernel_object_at__TiledMMA_ThrLayoutVMNK11110000_PermutationMNK____MMAAtom_ThrID10_ShapeMNK6412816_TVL_0:
[----:B------:R-:W1:Y:S08]  /*0000*/  LDC R1, c[0x0][0x37c] ;  /* 0x0000df00ff017b82 */ /* 0x000e700000000800 */
[----:B------:R-:W2:Y:S01]  /*0010*/  S2UR UR18, SR_CgaCtaId ;  /* 0x00000000001279c3 */ /* 0x000ea20000008800 */
[----:B------:R-:W3:Y:S01]  /*0020*/  S2R R0, SR_TID.X ;  /* 0x0000000000007919 */ /* 0x000ee20000002100 */
[----:B------:R-:W4:Y:S01]  /*0030*/  LDCU.U8 UR8, c[0x0][0x382] ;  /* 0x00007040ff0877ac */ /* 0x000f220008000000 */
[----:B------:R-:W5:Y:S01]  /*0040*/  LDCU.U8 UR4, c[0x0][0x381] ;  /* 0x00007020ff0477ac */ /* 0x000f620008000000 */
[----:B------:R-:W2:Y:S01]  /*0050*/  LDCU UR6, c[0x0][0x36c] ;  /* 0x00006d80ff0677ac */ /* 0x000ea20008000800 */
[----:B------:R-:W-:Y:S01]  /*0060*/  UMOV UR19, 0xf ;  /* 0x0000000f00137882 */ /* 0x000fe20000000000 */
[----:B----4-:R-:W-:-:S02]  /*0070*/  ULOP3.LUT UR8, UR8, 0x1, URZ, 0xc0, !UPT ;  /* 0x0000000108087892 */ /* 0x010fc4000f8ec0ff */
[----:B--2---:R-:W-:Y:S02]  /*0080*/  USHF.R.S32.HI UR5, URZ, 0x1f, UR18 ;  /* 0x0000001fff057899 */ /* 0x004fe40008011412 */
[----:B-----5:R-:W-:Y:S02]  /*0090*/  ULOP3.LUT UR4, UR4, 0x1, URZ, 0xc0, !UPT ;  /* 0x0000000104047892 */ /* 0x020fe4000f8ec0ff */
[----:B------:R-:W-:Y:S02]  /*00a0*/  ULEA.HI UR5, UR5, UR18, URZ, 0x2 ;  /* 0x0000001205057291 */ /* 0x000fe4000f8f10ff */
[----:B------:R-:W-:Y:S02]  /*00b0*/  UISETP.EQ.U32.AND UP4, UPT, UR6, 0x1, UPT ;  /* 0x000000010600788c */ /* 0x000fe4000bf82070 */
[----:B------:R-:W-:Y:S01]  /*00c0*/  USHF.R.S32.HI UR21, URZ, 0x2, UR5 ;  /* 0x00000002ff157899 */ /* 0x000fe20008011405 */
[----:B---3--:R-:W-:Y:S01]  /*00d0*/  SHF.R.U32.HI R69, RZ, 0x5, R0 ;  /* 0x00000005ff457819 */ /* 0x008fe20000011600 */
[----:B------:R-:W-:-:S02]  /*00e0*/  ULOP3.LUT UR22, UR5, 0xfffffffc, URZ, 0xc0, !UPT ;  /* 0xfffffffc05167892 */ /* 0x000fc4000f8ec0ff */
[----:B------:R-:W-:Y:S01]  /*00f0*/  ULEA.HI UR7, UR5, UR21, URZ, 0x1 ;  /* 0x0000001505077291 */ /* 0x000fe2000f8f08ff */
[C---:B------:R-:W-:Y:S01]  /*0100*/  ISETP.NE.AND P1, PT, R69.reuse, 0x5, PT ;  /* 0x000000054500780c */ /* 0x040fe20003f25270 */
[----:B------:R-:W-:Y:S01]  /*0110*/  UISETP.NE.U32.AND UP6, UPT, UR8, 0x1, UPT ;  /* 0x000000010800788c */ /* 0x000fe2000bfc5070 */
[----:B------:R-:W-:Y:S01]  /*0120*/  ISETP.NE.AND P0, PT, R69, RZ, PT ;  /* 0x000000ff4500720c */ /* 0x000fe20003f05270 */
[----:B------:R-:W-:Y:S02]  /*0130*/  ULOP3.LUT UR7, UR7, 0xfffffffe, URZ, 0xc0, !UPT ;  /* 0xfffffffe07077892 */ /* 0x000fe4000f8ec0ff */
[----:B------:R-:W-:Y:S02]  /*0140*/  UIADD3 UR22, UPT, UPT, -UR22, UR18, URZ ;  /* 0x0000001216167290 */ /* 0x000fe4000fffe1ff */
[----:B------:R-:W-:Y:S02]  /*0150*/  UIADD3 UR21, UPT, UPT, UR21, -UR7, URZ ;  /* 0x8000000715157290 */ /* 0x000fe4000fffe0ff */
[----:B------:R-:W-:-:S02]  /*0160*/  UISETP.NE.U32.AND UP5, UPT, UR4, 0x1, UPT ;  /* 0x000000010400788c */ /* 0x000fc4000bfa5070 */
[----:B------:R-:W-:-:S04]  /*0170*/  USHF.L.U32 UR5, UR21, 0x2, URZ ;  /* 0x0000000215057899 */ /* 0x000fc800080006ff */
[----:B------:R-:W-:Y:S01]  /*0180*/  USHF.L.U32 UR19, UR19, UR5, URZ ;  /* 0x0000000513137299 */ /* 0x000fe200080006ff */
[----:B-1----:R-:W-:Y:S11]  /*0190*/  @P1 BRA `(.L_x_0) ;  /* 0x0000000000381947 */ /* 0x002ff60003800000 */
[----:B------:R-:W1:Y:S02]  /*01a0*/  LDCU.64 UR4, c[0x0][0x348] ;  /* 0x00006900ff0477ac */ /* 0x000e640008000a00 */
[----:B-1----:R-:W-:Y:S02]  /*01b0*/  UIADD3 UR10, UP3, UPT, UR4, 0x40, URZ ;  /* 0x00000040040a7890 */ /* 0x002fe4000ff7e0ff */
[----:B------:R-:W-:Y:S02]  /*01c0*/  UIADD3 UR8, UP2, UPT, UR4, 0xc0, URZ ;  /* 0x000000c004087890 */ /* 0x000fe4000ff5e0ff */
[----:B------:R-:W-:Y:S02]  /*01d0*/  UIADD3 UR6, UP1, UPT, UR4, 0x140, URZ ;  /* 0x0000014004067890 */ /* 0x000fe4000ff3e0ff */
[----:B------:R-:W-:Y:S02]  /*01e0*/  UIADD3 UR4, UP0, UPT, UR4, 0x1c0, URZ ;  /* 0x000001c004047890 */ /* 0x000fe4000ff1e0ff */
[----:B------:R-:W-:-:S02]  /*01f0*/  UIADD3.X UR11, UPT, UPT, URZ, UR5, URZ, UP3, !UPT ;  /* 0x00000005ff0b7290 */ /* 0x000fc40009ffe4ff */
[----:B------:R-:W-:Y:S02]  /*0200*/  UIADD3.X UR9, UPT, UPT, URZ, UR5, URZ, UP2, !UPT ;  /* 0x00000005ff097290 */ /* 0x000fe400097fe4ff */
[----:B------:R-:W-:Y:S02]  /*0210*/  UIADD3.X UR7, UPT, UPT, URZ, UR5, URZ, UP1, !UPT ;  /* 0x00000005ff077290 */ /* 0x000fe40008ffe4ff */
[----:B------:R-:W-:-:S03]  /*0220*/  UIADD3.X UR5, UPT, UPT, URZ, UR5, URZ, UP0, !UPT ;  /* 0x00000005ff057290 */ /* 0x000fc600087fe4ff */
[----:B------:R1:W-:Y:S02]  /*0230*/  UTMACCTL.PF [UR10] ;  /* 0x000000000a0079b9 */ /* 0x0003e40008040000 */
[----:B------:R1:W-:Y:S02]  /*0240*/  UTMACCTL.PF [UR8] ;  /* 0x00000000080079b9 */ /* 0x0003e40008040000 */
[----:B------:R1:W-:Y:S02]  /*0250*/  UTMACCTL.PF [UR6] ;  /* 0x00000000060079b9 */ /* 0x0003e40008040000 */
[----:B------:R1:W-:Y:S02]  /*0260*/  UTMACCTL.PF [UR4] ;  /* 0x00000000040079b9 */ /* 0x0003e40008040000 */
[----:B-1----:R-:W-:Y:S01]  /*0270*/  NOP ;  /* 0x0000000000007918 */ /* 0x002fe20000000000 */
.L_x_0:
[----:B------:R-:W-:Y:S05]  /*0280*/  @P0 BRA `(.L_x_1) ;  /* 0x0000000000680947 */ /* 0x000fea0003800000 */
[----:B------:R-:W-:Y:S01]  /*0290*/  UMOV UR5, 0x400 ;  /* 0x0000040000057882 */ /* 0x000fe20000000000 */
[----:B------:R-:W-:Y:S01]  /*02a0*/  UMOV UR6, 0x1 ;  /* 0x0000000100067882 */ /* 0x000fe20000000000 */
[----:B------:R-:W-:Y:S02]  /*02b0*/  ULEA UR5, UR18, UR5, 0x18 ;  /* 0x0000000512057291 */ /* 0x000fe4000f8ec0ff */
[----:B------:R-:W-:-:S04]  /*02c0*/  UIADD3 UR6, UPT, UPT, -UR6, 0x100000, URZ ;  /* 0x0010000006067890 */ /* 0x000fc8000fffe1ff */
[----:B------:R-:W-:Y:S02]  /*02d0*/  USHF.L.U32 UR7, UR6, 0xb, URZ ;  /* 0x0000000b06077899 */ /* 0x000fe400080006ff */
[----:B------:R-:W-:Y:S01]  /*02e0*/  USHF.L.U32 UR6, UR6, 0x1, URZ ;  /* 0x0000000106067899 */ /* 0x000fe200080006ff */
[----:B------:R-:W-:Y:S02]  /*02f0*/  UMOV UR4, 0x5 ;  /* 0x0000000500047882 */ /* 0x000fe40000000000 */
[----:B------:R-:W-:-:S04]  /*0300*/  UIADD3 UR8, UPT, UPT, -UR4, 0x100000, URZ ;  /* 0x0010000004087890 */ /* 0x000fc8000fffe1ff */
[----:B------:R-:W-:Y:S02]  /*0310*/  USHF.L.U32 UR9, UR8, 0xb, URZ ;  /* 0x0000000b08097899 */ /* 0x000fe400080006ff */
[----:B------:R-:W-:Y:S01]  /*0320*/  USHF.L.U32 UR8, UR8, 0x1, URZ ;  /* 0x0000000108087899 */ /* 0x000fe200080006ff */
[----:B------:R-:W1:Y:S02]  /*0330*/  FENCE.VIEW.ASYNC.S ;  /* 0x00000000000073c6 */ /* 0x000e640000000000 */
[----:B-1----:R1:W2:Y:S01]  /*0340*/  SYNCS.EXCH.64 URZ, [UR5], UR6 ;  /* 0x0000000605ff75b2 */ /* 0x0022a20008000100 */
[----:B------:R1:W3:Y:S01]  /*0350*/  SYNCS.EXCH.64 URZ, [UR5+0x8], UR6 ;  /* 0x0000080605ff75b2 */ /* 0x0002e20008000100 */
[----:B------:R1:W4:Y:S01]  /*0360*/  SYNCS.EXCH.64 URZ, [UR5+0x10], UR6 ;  /* 0x0000100605ff75b2 */ /* 0x0003220008000100 */
[----:B------:R1:W5:Y:S01]  /*0370*/  SYNCS.EXCH.64 URZ, [UR5+0x18], UR6 ;  /* 0x0000180605ff75b2 */ /* 0x0003620008000100 */
[----:B------:R1:W1:Y:S01]  /*0380*/  SYNCS.EXCH.64 URZ, [UR5+0x20], UR6 ;  /* 0x0000200605ff75b2 */ /* 0x0002620008000100 */
[----:B------:R1:W1:Y:S01]  /*0390*/  SYNCS.EXCH.64 URZ, [UR5+0x28], UR6 ;  /* 0x0000280605ff75b2 */ /* 0x0002620008000100 */
[----:B------:R1:W1:Y:S03]  /*03a0*/  SYNCS.EXCH.64 URZ, [UR5+0x30], UR6 ;  /* 0x0000300605ff75b2 */ /* 0x0002660008000100 */
[----:B------:R1:W1:Y:S01]  /*03b0*/  SYNCS.EXCH.64 URZ, [UR5+0x38], UR8 ;  /* 0x0000380805ff75b2 */ /* 0x0002620008000100 */
[----:B------:R1:W1:Y:S01]  /*03c0*/  SYNCS.EXCH.64 URZ, [UR5+0x40], UR8 ;  /* 0x0000400805ff75b2 */ /* 0x0002620008000100 */
[----:B------:R1:W1:Y:S01]  /*03d0*/  SYNCS.EXCH.64 URZ, [UR5+0x48], UR8 ;  /* 0x0000480805ff75b2 */ /* 0x0002620008000100 */
[----:B------:R1:W1:Y:S01]  /*03e0*/  SYNCS.EXCH.64 URZ, [UR5+0x50], UR8 ;  /* 0x0000500805ff75b2 */ /* 0x0002620008000100 */
[----:B------:R1:W1:Y:S01]  /*03f0*/  SYNCS.EXCH.64 URZ, [UR5+0x58], UR8 ;  /* 0x0000580805ff75b2 */ /* 0x0002620008000100 */
[----:B------:R1:W1:Y:S01]  /*0400*/  SYNCS.EXCH.64 URZ, [UR5+0x60], UR8 ;  /* 0x0000600805ff75b2 */ /* 0x0002620008000100 */
[----:B------:R1:W1:Y:S01]  /*0410*/  SYNCS.EXCH.64 URZ, [UR5+0x68], UR8 ;  /* 0x0000680805ff75b2 */ /* 0x0002620008000100 */
[----:B------:R-:W-:Y:S01]  /*0420*/  NOP ;  /* 0x0000000000007918 */ /* 0x000fe20000000000 */
.L_x_1:
[----:B------:R-:W-:Y:S01]  /*0430*/  NOP ;  /* 0x0000000000007918 */ /* 0x000fe20000000000 */
[----:B------:R-:W-:Y:S05]  /*0440*/  BRA.U !UP4, `(.L_x_2) ;  /* 0x000000010c087547 */ /* 0x000fea000b800000 */
[----:B-12345:R-:W-:Y:S01]  /*0450*/  UCGABAR_ARV ;  /* 0x00000000000079c7 */ /* 0x03efe20008000000 */
[----:B------:R-:W-:Y:S05]  /*0460*/  BRA `(.L_x_3) ;  /* 0x0000000000047947 */ /* 0x000fea0003800000 */
.L_x_2:
[----:B-12345:R-:W-:Y:S01]  /*0470*/  NOP ;  /* 0x0000000000007918 */ /* 0x03efe20000000000 */
.L_x_3:
[----:B------:R-:W-:Y:S05]  /*0480*/  BRA.U !UP4, `(.L_x_4) ;  /* 0x000000010c0c7547 */ /* 0x000fea000b800000 */
[----:B------:R-:W-:Y:S01]  /*0490*/  UCGABAR_WAIT ;  /* 0x0000000000007dc7 */ /* 0x000fe20008000000 */
[----:B------:R-:W-:Y:S01]  /*04a0*/  CCTL.IVALL ;  /* 0x00000000ff00798f */ /* 0x000fe20002000000 */
[----:B------:R-:W-:Y:S05]  /*04b0*/  BRA `(.L_x_5) ;  /* 0x0000000000047947 */ /* 0x000fea0003800000 */
.L_x_4:
[----:B------:R-:W-:Y:S06]  /*04c0*/  BAR.SYNC.DEFER_BLOCKING 0x0 ;  /* 0x0000000000007b1d */ /* 0x000fec0000010000 */
.L_x_5:
[----:B------:R-:W-:Y:S05]  /*04d0*/  @P0 BRA `(.L_x_6) ;  /* 0x0000000000400947 */ /* 0x000fea0003800000 */
[----:B------:R-:W-:Y:S01]  /*04e0*/  UMOV UR6, 0x400 ;  /* 0x0000040000067882 */ /* 0x000fe20000000000 */
[----:B------:R-:W-:Y:S01]  /*04f0*/  UMOV UR5, 0x1 ;  /* 0x0000000100057882 */ /* 0x000fe20000000000 */
[----:B------:R-:W-:Y:S01]  /*0500*/  UMOV UR4, 0x4 ;  /* 0x0000000400047882 */ /* 0x000fe20000000000 */
[----:B------:R-:W-:Y:S02]  /*0510*/  ULEA UR6, UR18, UR6, 0x18 ;  /* 0x0000000612067291 */ /* 0x000fe4000f8ec0ff */
[----:B------:R-:W-:-:S04]  /*0520*/  UIADD3 UR8, UPT, UPT, -UR5, 0x100000, URZ ;  /* 0x0010000005087890 */ /* 0x000fc8000fffe1ff */
[----:B------:R-:W-:Y:S02]  /*0530*/  USHF.L.U32 UR9, UR8, 0xb, URZ ;  /* 0x0000000b08097899 */ /* 0x000fe400080006ff */
[----:B------:R-:W-:Y:S02]  /*0540*/  USHF.L.U32 UR8, UR8, 0x1, URZ ;  /* 0x0000000108087899 */ /* 0x000fe400080006ff */
[----:B------:R-:W-:-:S04]  /*0550*/  UIADD3 UR4, UPT, UPT, -UR4, 0x100000, URZ ;  /* 0x0010000004047890 */ /* 0x000fc8000fffe1ff */
[----:B------:R-:W-:Y:S02]  /*0560*/  USHF.L.U32 UR5, UR4, 0xb, URZ ;  /* 0x0000000b04057899 */ /* 0x000fe400080006ff */
[----:B------:R-:W-:Y:S01]  /*0570*/  USHF.L.U32 UR4, UR4, 0x1, URZ ;  /* 0x0000000104047899 */ /* 0x000fe200080006ff */
[----:B------:R-:W1:Y:S03]  /*0580*/  FENCE.VIEW.ASYNC.S ;  /* 0x00000000000073c6 */ /* 0x000e660000000000 */
[----:B-1----:R1:W2:Y:S01]  /*0590*/  SYNCS.EXCH.64 URZ, [UR6+0x70], UR8 ;  /* 0x0000700806ff75b2 */ /* 0x0022a20008000100 */
[----:B------:R1:W3:Y:S07]  /*05a0*/  SYNCS.EXCH.64 URZ, [UR6+0x78], UR8 ;  /* 0x0000780806ff75b2 */ /* 0x0002ee0008000100 */
[----:B------:R1:W4:Y:S01]  /*05b0*/  SYNCS.EXCH.64 URZ, [UR6+0x80], UR4 ;  /* 0x0000800406ff75b2 */ /* 0x0003220008000100 */
[----:B------:R1:W5:Y:S01]  /*05c0*/  SYNCS.EXCH.64 URZ, [UR6+0x88], UR4 ;  /* 0x0000880406ff75b2 */ /* 0x0003620008000100 */
[----:B------:R-:W-:Y:S01]  /*05d0*/  NOP ;  /* 0x0000000000007918 */ /* 0x000fe20000000000 */
.L_x_6:
[----:B------:R-:W-:Y:S01]  /*05e0*/  NOP ;  /* 0x0000000000007918 */ /* 0x000fe20000000000 */
[----:B------:R-:W-:Y:S05]  /*05f0*/  BRA.U !UP4, `(.L_x_7) ;  /* 0x000000010c087547 */ /* 0x000fea000b800000 */
[----:B--2345:R-:W-:Y:S01]  /*0600*/  UCGABAR_ARV ;  /* 0x00000000000079c7 */ /* 0x03cfe20008000000 */
[----:B------:R-:W-:Y:S05]  /*0610*/  BRA `(.L_x_8) ;  /* 0x0000000000047947 */ /* 0x000fea0003800000 */
.L_x_7:
[----:B--2345:R-:W-:Y:S01]  /*0620*/  NOP ;  /* 0x0000000000007918 */ /* 0x03cfe20000000000 */
.L_x_8:
[----:B------:R-:W-:Y:S05]  /*0630*/  BRA.U !UP4, `(.L_x_9) ;  /* 0x000000010c0c7547 */ /* 0x000fea000b800000 */
[----:B------:R-:W-:Y:S01]  /*0640*/  UCGABAR_WAIT ;  /* 0x0000000000007dc7 */ /* 0x000fe20008000000 */
[----:B------:R-:W-:Y:S01]  /*0650*/  CCTL.IVALL ;  /* 0x00000000ff00798f */ /* 0x000fe20002000000 */
[----:B------:R-:W-:Y:S05]  /*0660*/  BRA `(.L_x_10) ;  /* 0x0000000000047947 */ /* 0x000fea0003800000 */
.L_x_9:
[----:B------:R-:W-:Y:S06]  /*0670*/  BAR.SYNC.DEFER_BLOCKING 0x0 ;  /* 0x0000000000007b1d */ /* 0x000fec0000010000 */
.L_x_10:
[----:B------:R-:W-:Y:S01]  /*0680*/  NOP ;  /* 0x0000000000007918 */ /* 0x000fe20000000000 */
[----:B------:R-:W-:Y:S05]  /*0690*/  BRA.U !UP4, `(.L_x_11) ;  /* 0x000000010c087547 */ /* 0x000fea000b800000 */
[----:B------:R-:W-:Y:S01]  /*06a0*/  UCGABAR_ARV ;  /* 0x00000000000079c7 */ /* 0x000fe20008000000 */
[----:B------:R-:W-:Y:S05]  /*06b0*/  BRA `(.L_x_12) ;  /* 0x0000000000047947 */ /* 0x000fea0003800000 */
.L_x_11:
[----:B------:R-:W-:Y:S01]  /*06c0*/  NOP ;  /* 0x0000000000007918 */ /* 0x000fe20000000000 */
.L_x_12:
[----:B------:R-:W-:Y:S05]  /*06d0*/  BRA.U !UP4, `(.L_x_13) ;  /* 0x000000010c0c7547 */ /* 0x000fea000b800000 */
[----:B------:R-:W-:Y:S01]  /*06e0*/  UCGABAR_WAIT ;  /* 0x0000000000007dc7 */ /* 0x000fe20008000000 */
[----:B------:R-:W-:Y:S01]  /*06f0*/  CCTL.IVALL ;  /* 0x00000000ff00798f */ /* 0x000fe20002000000 */
[----:B------:R-:W-:Y:S05]  /*0700*/  BRA `(.L_x_14) ;  /* 0x0000000000047947 */ /* 0x000fea0003800000 */
.L_x_13:
[----:B------:R-:W-:Y:S06]  /*0710*/  BAR.SYNC.DEFER_BLOCKING 0x0 ;  /* 0x0000000000007b1d */ /* 0x000fec0000010000 */
.L_x_14:
[----:B------:R-:W-:Y:S01]  /*0720*/  UMOV UR23, 0x11 ;  /* 0x0000001100177882 */ /* 0x000fe20000000000 */
[----:B------:R-:W2:Y:S01]  /*0730*/  LDCU.U8 UR17, c[0x0][0x5c8] ;  /* 0x0000b900ff1177ac */ /* 0x000ea20008000000 */
[----:B------:R-:W3:Y:S01]  /*0740*/  LDCU.U8 UR16, c[0x0][0x5c9] ;  /* 0x0000b920ff1077ac */ /* 0x000ee20008000000 */
[----:B------:R-:W4:Y:S01]  /*0750*/  LDCU.U8 UR15, c[0x0][0x5d4] ;  /* 0x0000ba80ff0f77ac */ /* 0x000f220008000000 */
[----:B------:R-:W5:Y:S01]  /*0760*/  LDCU.U8 UR14, c[0x0][0x5d5] ;  /* 0x0000baa0ff0e77ac */ /* 0x000f620008000000 */
[----:B------:R-:W1:Y:S01]  /*0770*/  LDCU.U8 UR13, c[0x0][0x5e0] ;  /* 0x0000bc00ff0d77ac */ /* 0x000e620008000000 */
[----:B------:R-:W1:Y:S01]  /*0780*/  LDCU.U8 UR12, c[0x0][0x5e1] ;  /* 0x0000bc20ff0c77ac */ /* 0x000e620008000000 */
[----:B------:R-:W-:Y:S01]  /*0790*/  USHF.L.U32 UR23, UR23, UR22, URZ ;  /* 0x0000001617177299 */ /* 0x000fe200080006ff */
[----:B------:R-:W-:Y:S05]  /*07a0*/  @P1 BRA `(.L_x_15) ;  /* 0x0000000800881947 */ /* 0x000fea0003800000 */
[----:B------:R-:W5:Y:S01]  /*07b0*/  S2UR UR28, SR_CTAID.Z ;  /* 0x00000000001c79c3 */ /* 0x000f620000002700 */
[----:B------:R-:W-:Y:S01]  /*07c0*/  UMOV UR20, 0x1 ;  /* 0x0000000100147882 */ /* 0x000fe20000000000 */
[----:B------:R-:W-:Y:S01]  /*07d0*/  UMOV UR27, URZ ;  /* 0x000000ff001b7c82 */ /* 0x000fe20008000000 */
[----:B-----5:R-:W-:-:S09]  /*07e0*/  UISETP.GT.U32.AND UP0, UPT, UR28, 0xff, UPT ;  /* 0x000000ff1c00788c */ /* 0x020fd2000bf04070 */
[----:B------:R-:W-:Y:S05]  /*07f0*/  BRA.U UP0, `(.L_x_16) ;  /* 0x0000000500e87547 */ /* 0x000fea000b800000 */
[----:B-1----:R-:W1:Y:S01]  /*0800*/  LDCU.64 UR4, c[0x0][0x5c0] ;  /* 0x0000b800ff0477ac */ /* 0x002e620008000a00 */
[----:B------:R-:W5:Y:S01]  /*0810*/  S2UR UR20, SR_CTAID.Y ;  /* 0x00000000001479c3 */ /* 0x000f620000002600 */
[----:B------:R-:W4:Y:S01]  /*0820*/  LDCU UR8, c[0x0][0x5d0] ;  /* 0x0000ba00ff0877ac */ /* 0x000f220008000800 */
[----:B------:R-:W3:Y:S06]  /*0830*/  LDCU UR10, c[0x0][0x374] ;  /* 0x00006e80ff0a77ac */ /* 0x000eec0008000800 */
[----:B------:R-:W-:Y:S01]  /*0840*/  S2UR UR18, SR_CgaCtaId ;  /* 0x00000000001279c3 */ /* 0x000fe20000008800 */
[----:B------:R-:W2:Y:S01]  /*0850*/  LDCU.64 UR30, c[0x0][0x348] ;  /* 0x00006900ff1e77ac */ /* 0x000ea20008000a00 */
[----:B------:R-:W-:-:S06]  /*0860*/  UMOV UR27, URZ ;  /* 0x000000ff001b7c82 */ /* 0x000fcc0008000000 */
[----:B------:R-:W2:Y:S01]  /*0870*/  S2UR UR11, SR_CTAID.X ;  /* 0x00000000000b79c3 */ /* 0x000ea20000002500 */
[----:B-1----:R-:W-:-:S04]  /*0880*/  UIMAD.WIDE.U32 UR6, UR28, UR5, URZ ;  /* 0x000000051c0672a5 */ /* 0x002fc8000f8e00ff */
[----:B------:R-:W-:Y:S02]  /*0890*/  UIADD3 UR5, UPT, UPT, UR28, -UR7, URZ ;  /* 0x800000071c057290 */ /* 0x000fe4000fffe0ff */
[----:B-----5:R-:W-:Y:S02]  /*08a0*/  USHF.L.U32 UR20, UR20, 0x7, URZ ;  /* 0x0000000714147899 */ /* 0x020fe400080006ff */
[----:B--2---:R-:W-:-:S04]  /*08b0*/  USHF.R.U32.HI UR5, URZ, UR17, UR5 ;  /* 0x00000011ff057299 */ /* 0x004fc80008011605 */
[----:B------:R-:W-:-:S04]  /*08c0*/  UIADD3 UR5, UPT, UPT, UR7, UR5, URZ ;  /* 0x0000000507057290 */ /* 0x000fc8000fffe0ff */
[----:B---3--:R-:W-:-:S04]  /*08d0*/  USHF.R.U32.HI UR6, URZ, UR16, UR5 ;  /* 0x00000010ff067299 */ /* 0x008fc80008011605 */
[----:B------:R-:W-:Y:S02]  /*08e0*/  UIADD3 UR6, UPT, UPT, -UR6, URZ, URZ ;  /* 0x000000ff06067290 */ /* 0x000fe4000fffe1ff */
[----:B------:R-:W-:Y:S02]  /*08f0*/  USHF.L.U32 UR11, UR11, 0x6, URZ ;  /* 0x000000060b0b7899 */ /* 0x000fe400080006ff */
[----:B------:R-:W-:Y:S01]  /*0900*/  UIMAD UR6, UR6, UR4, UR28 ;  /* 0x00000004060672a4 */ /* 0x000fe2000f8e021c */
[----:B------:R-:W1:Y:S03]  /*0910*/  LDCU.64 UR4, c[0x0][0x5d8] ;  /* 0x0000bb00ff0477ac */ /* 0x000e660008000a00 */
[----:B----4-:R-:W-:Y:S02]  /*0920*/  UIMAD.WIDE.U32 UR8, UR6, UR8, URZ ;  /* 0x00000008060872a5 */ /* 0x010fe4000f8e00ff */
[----:B------:R-:W-:-:S02]  /*0930*/  ULOP3.LUT UR26, UR11, 0xc0, URZ, 0xc0, !UPT ;  /* 0x000000c00b1a7892 */ /* 0x000fc4000f8ec0ff */
[----:B------:R-:W-:-:S04]  /*0940*/  UIADD3 UR7, UPT, UPT, UR6, -UR9, URZ ;  /* 0x8000000906077290 */ /* 0x000fc8000fffe0ff */
[----:B------:R-:W-:-:S04]  /*0950*/  USHF.R.U32.HI UR7, URZ, UR15, UR7 ;  /* 0x0000000fff077299 */ /* 0x000fc80008011607 */
[----:B------:R-:W-:Y:S01]  /*0960*/  UIADD3 UR7, UPT, UPT, UR9, UR7, URZ ;  /* 0x0000000709077290 */ /* 0x000fe2000fffe0ff */
[----:B------:R-:W2:Y:S03]  /*0970*/  LDCU UR9, c[0x0][0x370] ;  /* 0x00006e00ff0977ac */ /* 0x000ea60008000800 */
[----:B------:R-:W-:Y:S01]  /*0980*/  USHF.R.U32.HI UR7, URZ, UR14, UR7 ;  /* 0x0000000eff077299 */ /* 0x000fe20008011607 */
[----:B------:R-:W3:Y:S03]  /*0990*/  LDCU UR8, c[0x0][0x378] ;  /* 0x00006f00ff0877ac */ /* 0x000ee60008000800 */
[----:B-1----:R-:W-:-:S04]  /*09a0*/  UIMAD.WIDE.U32 UR24, UR7, UR5, URZ ;  /* 0x00000005071872a5 */ /* 0x002fc8000f8e00ff */
[----:B------:R-:W-:-:S03]  /*09b0*/  UIADD3 UR5, UPT, UPT, UR7, -UR25, URZ ;  /* 0x8000001907057290 */ /* 0x000fc6000fffe0ff */
[----:B------:R-:W-:Y:S01]  /*09c0*/  UMOV UR24, 0x400 ;  /* 0x0000040000187882 */ /* 0x000fe20000000000 */
[----:B------:R-:W-:Y:S02]  /*09d0*/  USHF.R.U32.HI UR5, URZ, UR13, UR5 ;  /* 0x0000000dff057299 */ /* 0x000fe40008011605 */
[----:B--2---:R-:W-:Y:S02]  /*09e0*/  UIMAD UR9, UR10, UR9, URZ ;  /* 0x000000090a0972a4 */ /* 0x004fe4000f8e02ff */
[----:B------:R-:W-:Y:S02]  /*09f0*/  UIADD3 UR5, UPT, UPT, UR25, UR5, URZ ;  /* 0x0000000519057290 */ /* 0x000fe4000fffe0ff */
[----:B---3--:R-:W-:Y:S02]  /*0a00*/  UIMAD UR8, UR9, UR8, URZ ;  /* 0x00000008090872a4 */ /* 0x008fe4000f8e02ff */
[----:B------:R-:W-:Y:S02]  /*0a10*/  USHF.R.U32.HI UR5, URZ, UR12, UR5 ;  /* 0x0000000cff057299 */ /* 0x000fe40008011605 */
[----:B------:R-:W-:-:S02]  /*0a20*/  ULEA UR18, UR18, UR24, 0x18 ;  /* 0x0000001812127291 */ /* 0x000fc4000f8ec0ff */
[----:B------:R-:W-:Y:S02]  /*0a30*/  UIADD3 UR5, UPT, UPT, -UR5, URZ, URZ ;  /* 0x000000ff05057290 */ /* 0x000fe4000fffe1ff */
[----:B------:R-:W-:Y:S02]  /*0a40*/  USHF.R.S32.HI UR24, URZ, 0x1f, UR8 ;  /* 0x0000001fff187899 */ /* 0x000fe40008011408 */
[----:B------:R-:W-:Y:S02]  /*0a50*/  UIMAD UR4, UR5, UR4, UR7 ;  /* 0x00000004050472a4 */ /* 0x000fe4000f8e0207 */
[----:B------:R-:W-:Y:S02]  /*0a60*/  UIADD3 UR7, UPT, UPT, -UR7, URZ, URZ ;  /* 0x000000ff07077290 */ /* 0x000fe4000fffe1ff */
[----:B------:R-:W-:Y:S02]  /*0a70*/  ULOP3.LUT UR25, UR20, 0x80, URZ, 0xc0, !UPT ;  /* 0x0000008014197892 */ /* 0x000fe4000f8ec0ff */
[----:B------:R-:W-:Y:S01]  /*0a80*/  ULEA.HI UR24, UR24, UR8, URZ, 0x3 ;  /* 0x0000000818187291 */ /* 0x000fe2000f8f18ff */
[----:B------:R-:W1:Y:S01]  /*0a90*/  LDCU UR5, c[0x0][0x5cc] ;  /* 0x0000b980ff0577ac */ /* 0x000e620008000800 */
[----:B------:R-:W-:Y:S01]  /*0aa0*/  UMOV UR20, 0x1 ;  /* 0x0000000100147882 */ /* 0x000fe20000000000 */
[----:B-1----:R-:W-:-:S12]  /*0ab0*/  UIMAD UR5, UR7, UR5, UR6 ;  /* 0x00000005070572a4 */ /* 0x002fd8000f8e0206 */
.L_x_20:
[----:B------:R-:W-:Y:S01]  /*0ac0*/  USHF.L.U32 UR6, UR20, 0x1f, URZ ;  /* 0x0000001f14067899 */ /* 0x000fe200080006ff */
[----:B------:R-:W-:Y:S01]  /*0ad0*/  HFMA2 R3, -RZ, RZ, 0, 512 ;  /* 0x00006000ff037431 */ /* 0x000fe200000001ff */
[----:B------:R-:W-:Y:S02]  /*0ae0*/  ULEA UR7, UR27, UR18, 0x3 ;  /* 0x000000121b077291 */ /* 0x000fe4000f8e18ff */
[----:B------:R-:W-:Y:S02]  /*0af0*/  ULEA UR11, UR5, UR26, 0x8 ;  /* 0x0000001a050b7291 */ /* 0x000fe4000f8e40ff */
[----:B------:R-:W-:Y:S01]  /*0b00*/  MOV R2, UR6 ;  /* 0x0000000600027c02 */ /* 0x000fe20008000f00 */
[----:B------:R-:W-:Y:S02]  /*0b10*/  UIADD3 UR38, UP1, UPT, UR30, 0x40, URZ ;  /* 0x000000401e267890 */ /* 0x000fe4000ff3e0ff */
[----:B------:R-:W-:Y:S02]  /*0b20*/  UIADD3 UR36, UP0, UPT, UR30, 0xc0, URZ ;  /* 0x000000c01e247890 */ /* 0x000fe4000ff1e0ff */
[----:B----4-:R1:W2:Y:S01]  /*0b30*/  SYNCS.PHASECHK.TRANS64.TRYWAIT P2, [UR7+0x38], R2 ;  /* 0x00003802ff0075a7 */ /* 0x0102a20008041107 */
[----:B------:R-:W-:-:S02]  /*0b40*/  ULEA UR7, UR4, UR25, 0x8 ;  /* 0x0000001904077291 */ /* 0x000fc4000f8e40ff */
[----:B------:R-:W-:Y:S02]  /*0b50*/  UIADD3.X UR39, UPT, UPT, URZ, UR31, URZ, UP1, !UPT ;  /* 0x0000001fff277290 */ /* 0x000fe40008ffe4ff */
[----:B------:R-:W-:Y:S02]  /*0b60*/  UIADD3.X UR37, UPT, UPT, URZ, UR31, URZ, UP0, !UPT ;  /* 0x0000001fff257290 */ /* 0x000fe400087fe4ff */
[----:B------:R-:W-:Y:S02]  /*0b70*/  ULEA UR11, UR21, UR11, 0x5 ;  /* 0x0000000b150b7291 */ /* 0x000fe4000f8e28ff */
[----:B------:R-:W-:Y:S01]  /*0b80*/  ULEA UR7, UR22, UR7, 0x5 ;  /* 0x0000000716077291 */ /* 0x000fe2000f8e28ff */
[----:B------:R-:W-:Y:S01]  /*0b90*/  UMOV UR35, URZ ;  /* 0x000000ff00237c82 */ /* 0x000fe20008000000 */
[----:B------:R-:W-:Y:S02]  /*0ba0*/  UPRMT UR34, URZ, 0x5410, UR23 ;  /* 0x00005410ff227896 */ /* 0x000fe40008000017 */
[----:B------:R-:W-:-:S12]  /*0bb0*/  UPRMT UR33, URZ, 0x5410, UR19 ;  /* 0x00005410ff217896 */ /* 0x000fd80008000013 */
.L_x_19:
[----:B---3--:R-:W-:Y:S02]  /*0bc0*/  UIADD3 UR5, UPT, UPT, UR27, 0x1, URZ ;  /* 0x000000011b057890 */ /* 0x008fe4000fffe0ff */
[----:B------:R-:W-:Y:S02]  /*0bd0*/  ULEA UR8, UR27, UR21, 0x1 ;  /* 0x000000151b087291 */ /* 0x000fe4000f8e08ff */
[----:B------:R-:W-:Y:S02]  /*0be0*/  UISETP.NE.AND UP0, UPT, UR5, 0x7, UPT ;  /* 0x000000070500788c */ /* 0x000fe4000bf05270 */
[----:B------:R-:W-:Y:S02]  /*0bf0*/  ULEA UR4, UR27, UR22, 0x2 ;  /* 0x000000161b047291 */ /* 0x000fe4000f8e10ff */
[----:B------:R-:W-:Y:S02]  /*0c00*/  ULEA UR9, UR27, UR18, 0x3 ;  /* 0x000000121b097291 */ /* 0x000fe4000f8e18ff */
[----:B------:R-:W-:-:S02]  /*0c10*/  USEL UR27, UR5, URZ, UP0 ;  /* 0x000000ff051b7287 */ /* 0x000fc40008000000 */
[----:B------:R-:W-:Y:S02]  /*0c20*/  USEL UR6, URZ, 0x1, UP0 ;  /* 0x00000001ff067887 */ /* 0x000fe40008000000 */
[----:B------:R-:W-:Y:S02]  /*0c30*/  USHF.L.U32 UR10, UR35, 0x6, URZ ;  /* 0x00000006230a7899 */ /* 0x000fe400080006ff */
[----:B------:R-:W-:Y:S02]  /*0c40*/  ULEA UR8, UR8, UR18, 0xc ;  /* 0x0000001208087291 */ /* 0x000fe4000f8e60ff */
[----:B------:R-:W-:Y:S02]  /*0c50*/  ULEA UR4, UR4, UR18, 0xc ;  /* 0x0000001204047291 */ /* 0x000fe4000f8e60ff */
[----:B------:R-:W-:Y:S01]  /*0c60*/  UISETP.GT.U32.AND UP0, UPT, UR35, 0x3e, UPT ;  /* 0x0000003e2300788c */ /* 0x000fe2000bf04070 */
[----:B--2-4-:R-:W-:Y:S10]  /*0c70*/  @P2 BRA `(.L_x_17) ;  /* 0x0000000000102947 */ /* 0x014ff40003800000 */
[----:B------:R-:W-:-:S06]  /*0c80*/  USHF.L.U32 UR5, UR20, 0x1f, URZ ;  /* 0x0000001f14057899 */ /* 0x000fcc00080006ff */
[----:B-1----:R-:W-:-:S04]  /*0c90*/  MOV R2, UR5 ;  /* 0x0000000500027c02 */ /* 0x002fc80008000f00 */
[----:B------:R-:W1:Y:S02]  /*0ca0*/  SYNCS.PHASECHK.TRANS64.TRYWAIT P0, [UR9+0x38], R2 ;  /* 0x00003802ff0075a7 */ /* 0x000e640008001109 */
[----:B-1----:R-:W-:Y:S05]  /*0cb0*/  @!P0 BRA `(.L_x_18) ;  /* 0x00000034001c8947 */ /* 0x002fea0003800000 */
.L_x_17:
[----:B------:R-:W-:Y:S02]  /*0cc0*/  ELECT P1, URZ, PT ;  /* 0x0000000000ff782f */ /* 0x000fe40003820000 */
[----:B------:R-:W-:Y:S01]  /*0cd0*/  PLOP3.LUT P0, PT, PT, PT, UP0, 0x80, 0x8 ;  /* 0x000000000008781c */ /* 0x000fe20003f0f008 */
[----:B------:R-:W-:Y:S01]  /*0ce0*/  ULOP3.LUT UR20, UR20, UR6, URZ, 0x3c, !UPT ;  /* 0x0000000614147292 */ /* 0x000fe2000f8e3cff */
[----:B------:R-:W-:Y:S01]  /*0cf0*/  PLOP3.LUT P2, PT, PT, PT, PT, 0x80, 0x8 ;  /* 0x000000000008781c */ /* 0x000fe20003f4f070 */
[----:B------:R-:W-:Y:S02]  /*0d00*/  UIADD3 UR8, UPT, UPT, UR8, 0xc400, URZ ;  /* 0x0000c40008087890 */ /* 0x000fe4000fffe0ff */
[----:B------:R-:W-:Y:S02]  /*0d10*/  UIADD3 UR4, UPT, UPT, UR4, 0x1a400, URZ ;  /* 0x0001a40004047890 */ /* 0x000fe4000fffe0ff */
[----:B------:R-:W-:Y:S02]  /*0d20*/  @!UP0 USHF.L.U32 UR29, UR20, 0x1f, URZ ;  /* 0x0000001f141d8899 */ /* 0x000fe400080006ff */
[----:B------:R-:W-:Y:S01]  /*0d30*/  @!UP0 ULEA UR32, UR27, UR18, 0x3 ;  /* 0x000000121b208291 */ /* 0x000fe2000f8e18ff */
[----:B------:R-:W-:Y:S01]  /*0d40*/  UMOV UR5, UR9 ;  /* 0x0000000900057c82 */ /* 0x000fe20008000000 */
[----:B------:R-:W-:-:S02]  /*0d50*/  UMOV UR6, UR10 ;  /* 0x0000000a00067c82 */ /* 0x000fc40008000000 */
[----:B-1----:R-:W-:Y:S01]  /*0d60*/  IMAD.U32 R2, RZ, RZ, UR29 ;  /* 0x0000001dff027e24 */ /* 0x002fe2000f8e00ff */
[----:B------:R3:W-:Y:S01]  /*0d70*/  @P1 SYNCS.ARRIVE.TRANS64 RZ, [UR9], R3 ;  /* 0x00000003ffff19a7 */ /* 0x0007e20008000009 */
[----:B------:R3:W-:Y:S01]  /*0d80*/  UTMALDG.2D.MULTICAST [UR8], [UR38], UR34, desc[URZ] ;  /* 0x0000ff08260073b4 */ /* 0x0007e20008009822 */
[----:B------:R-:W-:-:S04]  /*0d90*/  UIADD3 UR35, UPT, UPT, UR35, 0x1, URZ ;  /* 0x0000000123237890 */ /* 0x000fc8000fffe0ff */
[----:B------:R-:W-:Y:S01]  /*0da0*/  UISETP.NE.AND UP0, UPT, UR35, 0x40, UPT ;  /* 0x000000402300788c */ /* 0x000fe2000bf05270 */
[----:B------:R3:W-:Y:S01]  /*0db0*/  UTMALDG.2D.MULTICAST [UR4], [UR36], UR33, desc[URZ] ;  /* 0x0000ff04240073b4 */ /* 0x0007e20008009821 */
[----:B------:R3:W4:Y:S07]  /*0dc0*/  @!P0 SYNCS.PHASECHK.TRANS64.TRYWAIT P2, [UR32+0x38], R2 ;  /* 0x00003802ff0085a7 */ /* 0x00072e0008041120 */
[----:B------:R-:W-:Y:S05]  /*0dd0*/  BRA.U UP0, `(.L_x_19) ;  /* 0xfffffffd00787547 */ /* 0x000fea000b83ffff */
[----:B---3--:R-:W1:Y:S01]  /*0de0*/  LDCU.64 UR4, c[0x0][0x5c0] ;  /* 0x0000b800ff0477ac */ /* 0x008e620008000a00 */
[----:B------:R-:W-:-:S04]  /*0df0*/  ULEA.HI.SX32 UR28, UR24, UR28, 0x1d ;  /* 0x0000001c181c7291 */ /* 0x000fc8000f8feaff */
[----:B------:R-:W-:Y:S02]  /*0e00*/  UISETP.GE.AND UP0, UPT, UR28, 0x100, UPT ;  /* 0x000001001c00788c */ /* 0x000fe4000bf06270 */
[----:B-1----:R-:W-:Y:S01]  /*0e10*/  UIMAD.WIDE.U32 UR6, UR28, UR5, URZ ;  /* 0x000000051c0672a5 */ /* 0x002fe2000f8e00ff */
[----:B------:R-:W1:Y:S03]  /*0e20*/  LDCU UR5, c[0x0][0x5d0] ;  /* 0x0000ba00ff0577ac */ /* 0x000e660008000800 */
[----:B------:R-:W-:-:S04]  /*0e30*/  UIADD3 UR6, UPT, UPT, UR28, -UR7, URZ ;  /* 0x800000071c067290 */ /* 0x000fc8000fffe0ff */
[----:B------:R-:W-:-:S04]  /*0e40*/  USHF.R.U32.HI UR6, URZ, UR17, UR6 ;  /* 0x00000011ff067299 */ /* 0x000fc80008011606 */
[----:B------:R-:W-:-:S04]  /*0e50*/  UIADD3 UR7, UPT, UPT, UR7, UR6, URZ ;  /* 0x0000000607077290 */ /* 0x000fc8000fffe0ff */
[----:B------:R-:W-:-:S04]  /*0e60*/  USHF.R.U32.HI UR7, URZ, UR16, UR7 ;  /* 0x00000010ff077299 */ /* 0x000fc80008011607 */
[----:B------:R-:W-:-:S04]  /*0e70*/  UIADD3 UR7, UPT, UPT, -UR7, URZ, URZ ;  /* 0x000000ff07077290 */ /* 0x000fc8000fffe1ff */
[----:B------:R-:W-:-:S04]  /*0e80*/  UIMAD UR7, UR4, UR7, UR28 ;  /* 0x00000007040772a4 */ /* 0x000fc8000f8e021c */
[----:B-1----:R-:W-:Y:S01]  /*0e90*/  UIMAD.WIDE.U32 UR8, UR7, UR5, URZ ;  /* 0x00000005070872a5 */ /* 0x002fe2000f8e00ff */
[----:B------:R-:W1:Y:S03]  /*0ea0*/  LDCU.64 UR4, c[0x0][0x5d8] ;  /* 0x0000bb00ff0477ac */ /* 0x000e660008000a00 */
[----:B------:R-:W-:-:S04]  /*0eb0*/  UIADD3 UR6, UPT, UPT, UR7, -UR9, URZ ;  /* 0x8000000907067290 */ /* 0x000fc8000fffe0ff */
[----:B------:R-:W-:-:S04]  /*0ec0*/  USHF.R.U32.HI UR6, URZ, UR15, UR6 ;  /* 0x0000000fff067299 */ /* 0x000fc80008011606 */
[----:B------:R-:W-:-:S04]  /*0ed0*/  UIADD3 UR6, UPT, UPT, UR9, UR6, URZ ;  /* 0x0000000609067290 */ /* 0x000fc8000fffe0ff */
[----:B------:R-:W-:-:S04]  /*0ee0*/  USHF.R.U32.HI UR6, URZ, UR14, UR6 ;  /* 0x0000000eff067299 */ /* 0x000fc80008011606 */
[----:B-1----:R-:W-:Y:S01]  /*0ef0*/  UIMAD.WIDE.U32 UR8, UR6, UR5, URZ ;  /* 0x00000005060872a5 */ /* 0x002fe2000f8e00ff */
[----:B------:R-:W1:Y:S03]  /*0f00*/  LDCU UR5, c[0x0][0x5cc] ;  /* 0x0000b980ff0577ac */ /* 0x000e660008000800 */
[----:B------:R-:W-:-:S04]  /*0f10*/  UIADD3 UR8, UPT, UPT, UR6, -UR9, URZ ;  /* 0x8000000906087290 */ /* 0x000fc8000fffe0ff */
[----:B------:R-:W-:-:S04]  /*0f20*/  USHF.R.U32.HI UR8, URZ, UR13, UR8 ;  /* 0x0000000dff087299 */ /* 0x000fc80008011608 */
[----:B------:R-:W-:Y:S02]  /*0f30*/  UIADD3 UR8, UPT, UPT, UR9, UR8, URZ ;  /* 0x0000000809087290 */ /* 0x000fe4000fffe0ff */
[----:B------:R-:W-:Y:S02]  /*0f40*/  UIADD3 UR9, UPT, UPT, -UR6, URZ, URZ ;  /* 0x000000ff06097290 */ /* 0x000fe4000fffe1ff */
[----:B------:R-:W-:Y:S02]  /*0f50*/  USHF.R.U32.HI UR8, URZ, UR12, UR8 ;  /* 0x0000000cff087299 */ /* 0x000fe40008011608 */
[----:B-1----:R-:W-:Y:S02]  /*0f60*/  UIMAD UR5, UR5, UR9, UR7 ;  /* 0x00000009050572a4 */ /* 0x002fe4000f8e0207 */
[----:B------:R-:W-:-:S04]  /*0f70*/  UIADD3 UR8, UPT, UPT, -UR8, URZ, URZ ;  /* 0x000000ff08087290 */ /* 0x000fc8000fffe1ff */
[----:B------:R-:W-:Y:S01]  /*0f80*/  UIMAD UR4, UR4, UR8, UR6 ;  /* 0x00000008040472a4 */ /* 0x000fe2000f8e0206 */
[----:B------:R-:W-:Y:S11]  /*0f90*/  BRA.U !UP0, `(.L_x_20) ;  /* 0xfffffff908c87547 */ /* 0x000ff6000b83ffff */
.L_x_16:
[----:B-1----:R-:W-:Y:S01]  /*0fa0*/  UIADD3 UR4, UPT, UPT, UR27, 0x2, URZ ;  /* 0x000000021b047890 */ /* 0x002fe2000fffe0ff */
[----:B------:R-:W1:Y:S01]  /*0fb0*/  S2UR UR18, SR_CgaCtaId ;  /* 0x00000000001279c3 */ /* 0x000e620000008800 */
[----:B------:R-:W-:-:S04]  /*0fc0*/  UISETP.NE.AND UP0, UPT, UR27, 0x6, UPT ;  /* 0x000000061b00788c */ /* 0x000fc8000bf05270 */
[----:B------:R-:W-:-:S04]  /*0fd0*/  USEL UR4, UR4, 0x1, UP0 ;  /* 0x0000000104047887 */ /* 0x000fc80008000000 */
[----:B------:R-:W-:Y:S02]  /*0fe0*/  UIADD3 UR5, UPT, UPT, UR4, 0x1, URZ ;  /* 0x0000000104057890 */ /* 0x000fe4000fffe0ff */
[----:B------:R-:W-:-:S04]  /*0ff0*/  UISETP.NE.AND UP1, UPT, UR4, 0x7, UPT ;  /* 0x000000070400788c */ /* 0x000fc8000bf25270 */
[----:B------:R-:W-:Y:S02]  /*1000*/  USEL UR5, UR5, 0x1, UP1 ;  /* 0x0000000105057887 */ /* 0x000fe40008800000 */
[----:B------:R-:W-:Y:S02]  /*1010*/  UISETP.EQ.XOR UP1, UPT, UR27, 0x6, !UP1 ;  /* 0x000000061b00788c */ /* 0x000fe4000cf22a70 */
[----:B------:R-:W-:Y:S02]  /*1020*/  UIADD3 UR4, UPT, UPT, UR5, 0x1, URZ ;  /* 0x0000000105047890 */ /* 0x000fe4000fffe0ff */
[----:B------:R-:W-:Y:S02]  /*1030*/  UISETP.NE.AND UP0, UPT, UR5, 0x7, UPT ;  /* 0x000000070500788c */ /* 0x000fe4000bf05270 */
[----:B------:R-:W-:Y:S02]  /*1040*/  UISETP.EQ.XOR UP1, UPT, UR5, 0x7, UP1 ;  /* 0x000000070500788c */ /* 0x000fe40008f22a70 */
[----:B------:R-:W-:-:S04]  /*1050*/  USEL UR4, UR4, 0x1, UP0 ;  /* 0x0000000104047887 */ /* 0x000fc80008000000 */
[----:B------:R-:W-:Y:S02]  /*1060*/  UIADD3 UR6, UPT, UPT, UR4, 0x1, URZ ;  /* 0x0000000104067890 */ /* 0x000fe4000fffe0ff */
[----:B------:R-:W-:Y:S02]  /*1070*/  UISETP.NE.AND UP0, UPT, UR4, 0x7, UPT ;  /* 0x000000070400788c */ /* 0x000fe4000bf05270 */
[----:B------:R-:W-:Y:S02]  /*1080*/  UISETP.EQ.XOR UP1, UPT, UR4, 0x7, UP1 ;  /* 0x000000070400788c */ /* 0x000fe40008f22a70 */
[----:B------:R-:W-:-:S04]  /*1090*/  USEL UR6, UR6, 0x1, UP0 ;  /* 0x0000000106067887 */ /* 0x000fc80008000000 */
[----:B------:R-:W-:Y:S02]  /*10a0*/  UIADD3 UR4, UPT, UPT, UR6, 0x1, URZ ;  /* 0x0000000106047890 */ /* 0x000fe4000fffe0ff */
[----:B------:R-:W-:Y:S02]  /*10b0*/  UISETP.NE.AND UP0, UPT, UR6, 0x7, UPT ;  /* 0x000000070600788c */ /* 0x000fe4000bf05270 */
[----:B------:R-:W-:Y:S02]  /*10c0*/  UISETP.EQ.XOR UP1, UPT, UR6, 0x7, UP1 ;  /* 0x000000070600788c */ /* 0x000fe40008f22a70 */
[----:B------:R-:W-:-:S03]  /*10d0*/  USEL UR6, UR4, 0x1, UP0 ;  /* 0x0000000104067887 */ /* 0x000fc60008000000 */
[----:B------:R-:W-:Y:S01]  /*10e0*/  UMOV UR4, 0x400 ;  /* 0x0000040000047882 */ /* 0x000fe20000000000 */
[----:B------:R-:W-:Y:S02]  /*10f0*/  UISETP.EQ.XOR UP1, UPT, UR6, 0x7, UP1 ;  /* 0x000000070600788c */ /* 0x000fe40008f22a70 */
[----:B------:R-:W-:Y:S02]  /*1100*/  UISETP.NE.AND UP0, UPT, UR6, 0x7, UPT ;  /* 0x000000070600788c */ /* 0x000fe4000bf05270 */
[----:B------:R-:W-:Y:S02]  /*1110*/  USEL UR5, URZ, 0x1, !UP1 ;  /* 0x00000001ff057887 */ /* 0x000fe4000c800000 */
[----:B-1----:R-:W-:Y:S02]  /*1120*/  ULEA UR4, UR18, UR4, 0x18 ;  /* 0x0000000412047291 */ /* 0x002fe4000f8ec0ff */
[----:B------:R-:W-:Y:S02]  /*1130*/  ULOP3.LUT UR5, UR20, UR5, URZ, 0x3c, !UPT ;  /* 0x0000000514057292 */ /* 0x000fe4000f8e3cff */
[----:B------:R-:W-:-:S02]  /*1140*/  USEL UR6, UR6, URZ, UP0 ;  /* 0x000000ff06067287 */ /* 0x000fc40008000000 */
[----:B------:R-:W-:Y:S02]  /*1150*/  USHF.L.U32 UR5, UR5, 0x1f, URZ ;  /* 0x0000001f05057899 */ /* 0x000fe400080006ff */
[----:B------:R-:W-:-:S04]  /*1160*/  ULEA UR4, UR6, UR4, 0x3 ;  /* 0x0000000406047291 */ /* 0x000fc8000f8e18ff */
[----:B------:R-:W-:-:S05]  /*1170*/  MOV R2, UR5 ;  /* 0x0000000500027c02 */ /* 0x000fca0008000f00 */
[----:B------:R-:W1:Y:S02]  /*1180*/  SYNCS.PHASECHK.TRANS64.TRYWAIT P0, [UR4+0x38], R2 ;  /* 0x00003802ff0075a7 */ /* 0x000e640008001104 */
[----:B-1----:R-:W-:Y:S05]  /*1190*/  @!P0 BRA `(.L_x_21) ;  /* 0x0000003000048947 */ /* 0x002fea0003800000 */
.L_x_46:
[----:B------:R-:W-:-:S13]  /*11a0*/  ELECT P0, URZ, PT ;  /* 0x0000000000ff782f */ /* 0x000fda0003800000 */
[----:B-1----:R-:W-:-:S04]  /*11b0*/  @P0 MOV R2, 0x6000 ;  /* 0x0000600000020802 */ /* 0x002fc80000000f00 */
[----:B------:R1:W-:Y:S03]  /*11c0*/  @P0 SYNCS.ARRIVE.TRANS64 RZ, [UR4], R2 ;  /* 0x00000002ffff09a7 */ /* 0x0003e60008000004 */
.L_x_15:
[----:B------:R-:W-:-:S13]  /*11d0*/  ISETP.NE.AND P0, PT, R69, 0x4, PT ;  /* 0x000000044500780c */ /* 0x000fda0003f05270 */
[----:B------:R-:W-:Y:S05]  /*11e0*/  @P0 BRA `(.L_x_22) ;  /* 0x0000000800180947 */ /* 0x000fea0003800000 */
[----:B------:R-:W5:Y:S08]  /*11f0*/  S2UR UR33, SR_CTAID.Z ;  /* 0x00000000002179c3 */ /* 0x000f700000002700 */
[----:B------:R-:W-:Y:S01]  /*1200*/  BAR.SYNC.DEFER_BLOCKING 0x2, 0xa0 ;  /* 0x0082800000007b1d */ /* 0x000fe20000010000 */
[----:B------:R-:W-:Y:S01]  /*1210*/  HFMA2 R6, -RZ, RZ, 0, 5.9604644775390625e-08 ;  /* 0x00000001ff067431 */ /* 0x000fe200000001ff */
[----:B------:R-:W-:Y:S01]  /*1220*/  MOV R5, 0x1 ;  /* 0x0000000100057802 */ /* 0x000fe20000000f00 */
[----:B-----5:R-:W-:-:S09]  /*1230*/  UISETP.GT.U32.AND UP0, UPT, UR33, 0xff, UPT ;  /* 0x000000ff2100788c */ /* 0x020fd2000bf04070 */
[----:B------:R-:W-:Y:S05]  /*1240*/  BRA.U UP0, `(.L_x_23) ;  /* 0x0000000500c87547 */ /* 0x000fea000b800000 */
[----:B-1----:R-:W-:Y:S01]  /*1250*/  UMOV UR4, 0x400 ;  /* 0x0000040000047882 */ /* 0x002fe20000000000 */
[----:B------:R-:W1:Y:S01]  /*1260*/  LDCU UR8, c[0x0][0x374] ;  /* 0x00006e80ff0877ac */ /* 0x000e620008000800 */
[----:B------:R-:W-:Y:S01]  /*1270*/  MOV R5, 0x1 ;  /* 0x0000000100057802 */ /* 0x000fe20000000f00 */
[----:B------:R-:W-:Y:S01]  /*1280*/  ULEA UR4, UR18, UR4, 0x18 ;  /* 0x0000000412047291 */ /* 0x000fe2000f8ec0ff */
[----:B------:R-:W1:Y:S01]  /*1290*/  LDCU UR7, c[0x0][0x370] ;  /* 0x00006e00ff0777ac */ /* 0x000e620008000800 */
[----:B------:R-:W5:Y:S07]  /*12a0*/  LDCU UR6, c[0x0][0x378] ;  /* 0x00006f00ff0677ac */ /* 0x000f6e0008000800 */
[----:B------:R-:W4:Y:S01]  /*12b0*/  LDS R2, [UR4+0x98] ;  /* 0x00009804ff027984 */ /* 0x000f220008000800 */
[----:B------:R-:W-:Y:S01]  /*12c0*/  ULOP3.LUT UR9, UR18, 0x7, URZ, 0xc0, !UPT ;  /* 0x0000000712097892 */ /* 0x000fe2000f8ec0ff */
[----:B------:R-:W-:Y:S01]  /*12d0*/  UMOV UR45, 0x4202010 ;  /* 0x04202010002d7882 */ /* 0x000fe20000000000 */
[----:B------:R-:W-:-:S02]  /*12e0*/  UIADD3 UR11, UPT, UPT, UR4, 0xc400, URZ ;  /* 0x0000c400040b7890 */ /* 0x000fc4000fffe0ff */
[----:B------:R-:W-:Y:S02]  /*12f0*/  UISETP.GT.U32.AND UP0, UPT, UR9, 0xffff, UPT ;  /* 0x0000ffff0900788c */ /* 0x000fe4000bf04070 */
[----:B------:R-:W-:Y:S02]  /*1300*/  UIADD3 UR10, UPT, UPT, UR4, 0x1a400, URZ ;  /* 0x0001a400040a7890 */ /* 0x000fe4000fffe0ff */
[----:B------:R-:W-:Y:S02]  /*1310*/  USEL UR9, UR9, 0xffff, !UP0 ;  /* 0x0000ffff09097887 */ /* 0x000fe4000c000000 */
[----:B-1----:R-:W-:Y:S02]  /*1320*/  UIMAD UR7, UR8, UR7, URZ ;  /* 0x00000007080772a4 */ /* 0x002fe4000f8e02ff */
[----:B------:R-:W-:Y:S02]  /*1330*/  USEL UR44, URZ, 0x4000, UP6 ;  /* 0x00004000ff2c7887 */ /* 0x000fe4000b000000 */
[----:B------:R-:W-:-:S02]  /*1340*/  USEL UR45, UR45, 0x4200010, !UP5 ;  /* 0x042000102d2d7887 */ /* 0x000fc4000e800000 */
[----:B------:R-:W-:Y:S02]  /*1350*/  USHF.R.U32.HI UR11, URZ, 0x4, UR11 ;  /* 0x00000004ff0b7899 */ /* 0x000fe4000801160b */
[----:B------:R-:W-:Y:S02]  /*1360*/  USHF.R.U32.HI UR10, URZ, 0x4, UR10 ;  /* 0x00000004ff0a7899 */ /* 0x000fe4000801160a */
[----:B------:R-:W-:Y:S02]  /*1370*/  ULOP3.LUT UR9, UR9, 0xffff, URZ, 0xc0, !UPT ;  /* 0x0000ffff09097892 */ /* 0x000fe4000f8ec0ff */
[----:B-----5:R-:W-:Y:S02]  /*1380*/  UIMAD UR6, UR7, UR6, URZ ;  /* 0x00000006070672a4 */ /* 0x020fe4000f8e02ff */
[----:B------:R-:W-:Y:S01]  /*1390*/  UIADD3 UR45, UPT, UPT, UR44, UR45, URZ ;  /* 0x0000002d2c2d7290 */ /* 0x000fe2000fffe0ff */
[----:B------:R-:W-:Y:S01]  /*13a0*/  UMOV UR5, 0x1 ;  /* 0x0000000100057882 */ /* 0x000fe20000000000 */
[----:B------:R-:W-:-:S02]  /*13b0*/  ULOP3.LUT UR7, UR11, 0x3fc0, URZ, 0xc0, !UPT ;  /* 0x00003fc00b077892 */ /* 0x000fc4000f8ec0ff */
[----:B------:R-:W-:Y:S02]  /*13c0*/  ULOP3.LUT UR11, UR10, 0x3fc0, URZ, 0xc0, !UPT ;  /* 0x00003fc00a0b7892 */ /* 0x000fe4000f8ec0ff */
[----:B------:R-:W-:Y:S02]  /*13d0*/  USHF.L.U32 UR5, UR5, UR9, URZ ;  /* 0x0000000905057299 */ /* 0x000fe400080006ff */
[----:B------:R-:W-:Y:S02]  /*13e0*/  USHF.R.S32.HI UR31, URZ, 0x1f, UR6 ;  /* 0x0000001fff1f7899 */ /* 0x000fe40008011406 */
[----:B------:R-:W-:Y:S02]  /*13f0*/  ULOP3.LUT UR23, UR19, 0xffff, UR23, 0xc8, !UPT ;  /* 0x0000ffff13177892 */ /* 0x000fe4000f8ec817 */
[----:B------:R-:W-:Y:S01]  /*1400*/  ULOP3.LUT UR10, UR7, 0x10000, URZ, 0xfc, !UPT ;  /* 0x00010000070a7892 */ /* 0x000fe2000f8efcff */
[----:B----4-:R-:W-:Y:S01]  /*1410*/  R2UR UR32, R2 ;  /* 0x00000000022072ca */ /* 0x010fe200000e0000 */
[----:B------:R-:W-:-:S02]  /*1420*/  ULOP3.LUT UR11, UR11, 0x10000, URZ, 0xfc, !UPT ;  /* 0x000100000b0b7892 */ /* 0x000fc4000f8efcff */
[----:B------:R-:W-:Y:S02]  /*1430*/  ULEA.HI UR31, UR31, UR6, URZ, 0x3 ;  /* 0x000000061f1f7291 */ /* 0x000fe4000f8f18ff */
[----:B------:R-:W-:Y:S01]  /*1440*/  ULOP3.LUT UR19, UR5, 0xffff, URZ, 0xc0, !UPT ;  /* 0x0000ffff05137892 */ /* 0x000fe2000f8ec0ff */
[----:B------:R-:W-:Y:S01]  /*1450*/  UMOV UR30, URZ ;  /* 0x000000ff001e7c82 */ /* 0x000fe20008000000 */
[----:B------:R-:W-:Y:S01]  /*1460*/  UMOV UR29, URZ ;  /* 0x000000ff001d7c82 */ /* 0x000fe20008000000 */
[----:B------:R-:W-:Y:S01]  /*1470*/  UMOV UR27, URZ ;  /* 0x000000ff001b7c82 */ /* 0x000fe20008000000 */
[----:B------:R-:W-:Y:S01]  /*1480*/  UMOV UR44, URZ ;  /* 0x000000ff002c7c82 */ /* 0x000fe20008000000 */
[----:B------:R-:W-:Y:S01]  /*1490*/  UMOV UR38, URZ ;  /* 0x000000ff00267c82 */ /* 0x000fe20008000000 */
[----:B------:R-:W-:Y:S01]  /*14a0*/  UMOV UR39, UR45 ;  /* 0x0000002d00277c82 */ /* 0x000fe20008000000 */
[----:B------:R-:W-:Y:S01]  /*14b0*/  UMOV UR36, URZ ;  /* 0x000000ff00247c82 */ /* 0x000fe20008000000 */
[----:B------:R-:W-:Y:S01]  /*14c0*/  UMOV UR37, UR45 ;  /* 0x0000002d00257c82 */ /* 0x000fe20008000000 */
[----:B------:R-:W-:Y:S01]  /*14d0*/  UMOV UR34, URZ ;  /* 0x000000ff00227c82 */ /* 0x000fe20008000000 */
[----:B------:R-:W-:-:S05]  /*14e0*/  UMOV UR35, UR45 ;  /* 0x0000002d00237c82 */ /* 0x000fca0008000000 */
.L_x_28:
[----:B------:R-:W-:Y:S01]  /*14f0*/  USHF.L.U32 UR5, UR29, 0x1f, URZ ;  /* 0x0000001f1d057899 */ /* 0x000fe200080006ff */
[----:B------:R-:W-:Y:S01]  /*1500*/  SHF.L.U32 R3, R5, 0x1f, RZ ;  /* 0x0000001f05037819 */ /* 0x000fe200000006ff */
[----:B------:R-:W-:Y:S02]  /*1510*/  ULEA UR6, UR27, UR4, 0x3 ;  /* 0x000000041b067291 */ /* 0x000fe4000f8e18ff */
[----:B-1----:R-:W-:Y:S02]  /*1520*/  ULEA UR7, UR30, UR4, 0x3 ;  /* 0x000000041e077291 */ /* 0x002fe4000f8e18ff */
[----:B----4-:R-:W-:Y:S01]  /*1530*/  MOV R2, UR5 ;  /* 0x0000000500027c02 */ /* 0x010fe20008000f00 */
[----:B------:R-:W-:Y:S02]  /*1540*/  ULEA.HI.SX32 UR33, UR31, UR33, 0x1d ;  /* 0x000000211f217291 */ /* 0x000fe4000f8feaff */
[----:B------:R-:W-:Y:S02]  /*1550*/  ULEA UR9, UR30, UR32, 0x14 ;  /* 0x000000201e097291 */ /* 0x000fe4000f8ea0ff */
[----:B-----5:R1:W4:Y:S01]  /*1560*/  SYNCS.PHASECHK.TRANS64.TRYWAIT P1, [UR6], R2 ;  /* 0x00000002ff0075a7 */ /* 0x0203220008021106 */
[----:B------:R-:W-:-:S02]  /*1570*/  UPLOP3.LUT UP2, UPT, UPT, UPT, UPT, 0x40, 0x4 ;  /* 0x000000000004789c */ /* 0x000fc40003f4e870 */
[----:B------:R-:W-:Y:S01]  /*1580*/  UISETP.GE.AND UP0, UPT, UR33, 0x100, UPT ;  /* 0x000001002100788c */ /* 0x000fe2000bf06270 */
[----:B------:R-:W5:Y:S02]  /*1590*/  SYNCS.PHASECHK.TRANS64.TRYWAIT P0, [UR7+0x80], R3 ;  /* 0x00008003ff0075a7 */ /* 0x000f640008001107 */
[----:B-1--45:R-:W-:Y:S08]  /*15a0*/  @!P0 BRA `(.L_x_24) ;  /* 0x0000002c00208947 */ /* 0x032ff00003800000 */
.L_x_48:
[----:B------:R-:W-:-:S05]  /*15b0*/  UMOV UR25, 0xffffffc0 ;  /* 0xffffffc000197882 */ /* 0x000fca0000000000 */
.L_x_27:
[----:B------:R-:W-:Y:S02]  /*15c0*/  UIADD3 UR22, UPT, UPT, UR27, 0x1, URZ ;  /* 0x000000011b167890 */ /* 0x000fe4000fffe0ff */
[----:B----4-:R-:W-:Y:S02]  /*15d0*/  ULEA UR48, UR27, UR11, 0xa ;  /* 0x0000000b1b307291 */ /* 0x010fe4000f8e50ff */
[----:B------:R-:W-:Y:S02]  /*15e0*/  UISETP.NE.AND UP1, UPT, UR22, 0x7, UPT ;  /* 0x000000071600788c */ /* 0x000fe4000bf25270 */
[----:B------:R-:W-:Y:S02]  /*15f0*/  ULEA UR46, UR27, UR10, 0x9 ;  /* 0x0000000a1b2e7291 */ /* 0x000fe4000f8e48ff */
[----:B------:R-:W-:Y:S02]  /*1600*/  ULEA UR5, UR27, UR4, 0x3 ;  /* 0x000000041b057291 */ /* 0x000fe4000f8e18ff */
[----:B------:R-:W-:Y:S02]  /*1610*/  UIADD3 UR20, UPT, UPT, UR25, 0x40, URZ ;  /* 0x0000004019147890 */ /* 0x000fe4000fffe0ff */
[----:B------:R-:W-:Y:S02]  /*1620*/  USEL UR21, URZ, 0x1, UP1 ;  /* 0x00000001ff157887 */ /* 0x000fe40008800000 */
[----:B------:R-:W-:Y:S02]  /*1630*/  USEL UR27, UR22, URZ, UP1 ;  /* 0x000000ff161b7287 */ /* 0x000fe40008800000 */
[----:B------:R-:W-:Y:S02]  /*1640*/  UIADD3 UR42, UPT, UPT, UR48, 0x2, URZ ;  /* 0x00000002302a7890 */ /* 0x000fe4000fffe0ff */
[----:B------:R-:W-:Y:S02]  /*1650*/  UIADD3 UR40, UPT, UPT, UR46, 0x2, URZ ;  /* 0x000000022e287890 */ /* 0x000fe4000fffe0ff */
[----:B------:R-:W-:Y:S02]  /*1660*/  UIADD3 UR28, UPT, UPT, UR48, 0x4, URZ ;  /* 0x00000004301c7890 */ /* 0x000fe4000fffe0ff */
[----:B------:R-:W-:Y:S02]  /*1670*/  UIADD3 UR26, UPT, UPT, UR46, 0x4, URZ ;  /* 0x000000042e1a7890 */ /* 0x000fe4000fffe0ff */
[----:B------:R-:W-:Y:S02]  /*1680*/  UIADD3 UR6, UPT, UPT, UR48, 0x6, URZ ;  /* 0x0000000630067890 */ /* 0x000fe4000fffe0ff */
[----:B------:R-:W-:Y:S02]  /*1690*/  UIADD3 UR8, UPT, UPT, UR46, 0x6, URZ ;  /* 0x000000062e087890 */ /* 0x000fe4000fffe0ff */
[----:B------:R-:W-:Y:S02]  /*16a0*/  UIADD3 UR24, UPT, UPT, UR5, 0x38, URZ ;  /* 0x0000003805187890 */ /* 0x000fe4000fffe0ff */
[----:B------:R-:W-:Y:S01]  /*16b0*/  UISETP.GT.U32.AND UP1, UPT, UR20, 0x3e, UPT ;  /* 0x0000003e1400788c */ /* 0x000fe2000bf24070 */
[----:B------:R-:W-:Y:S01]  /*16c0*/  UMOV UR49, 0x40004040 ;  /* 0x4000404000317882 */ /* 0x000fe20000000000 */
[----:B------:R-:W-:Y:S01]  /*16d0*/  UMOV UR47, 0x40004040 ;  /* 0x40004040002f7882 */ /* 0x000fe20000000000 */
[----:B------:R-:W-:Y:S01]  /*16e0*/  UMOV UR43, 0x40004040 ;  /* 0x40004040002b7882 */ /* 0x000fe20000000000 */
[----:B------:R-:W-:Y:S01]  /*16f0*/  UMOV UR41, 0x40004040 ;  /* 0x4000404000297882 */ /* 0x000fe20000000000 */
[----:B-----5:R-:W-:Y:S06]  /*1700*/  @P1 BRA `(.L_x_25) ;  /* 0x0000000000101947 */ /* 0x020fec0003800000 */
[----:B------:R-:W-:Y:S06]  /*1710*/  USHF.L.U32 UR20, UR29, 0x1f, URZ ;  /* 0x0000001f1d147899 */ /* 0x000fec00080006ff */
[----:B-1----:R-:W-:Y:S04]  /*1720*/  MOV R2, UR20 ;  /* 0x0000001400027c02 */ /* 0x002fe80008000f00 */
[----:B------:R-:W1:Y:S02]  /*1730*/  SYNCS.PHASECHK.TRANS64.TRYWAIT P0, [UR5], R2 ;  /* 0x00000002ff0075a7 */ /* 0x000e640008001105 */
[----:B-1----:R-:W-:Y:S05]  /*1740*/  @!P0 BRA `(.L_x_26) ;  /* 0x0000002800d88947 */ /* 0x002fea0003800000 */
.L_x_25:
[----:B------:R-:W-:Y:S01]  /*1750*/  ULOP3.LUT UR29, UR29, UR21, URZ, 0x3c, !UPT ;  /* 0x000000151d1d7292 */ /* 0x000fe2000f8e3cff */
[----:B------:R-:W-:Y:S01]  /*1760*/  PLOP3.LUT P0, PT, PT, PT, UP1, 0x80, 0x8 ;  /* 0x000000000008781c */ /* 0x000fe20003f0f018 */
[----:B------:R-:W-:Y:S01]  /*1770*/  UIADD3 UR25, UPT, UPT, UR25, 0x1, URZ ;  /* 0x0000000119197890 */ /* 0x000fe2000fffe0ff */
[----:B------:R-:W-:Y:S01]  /*1780*/  PLOP3.LUT P1, PT, PT, PT, PT, 0x80, 0x8 ;  /* 0x000000000008781c */ /* 0x000fe20003f2f070 */
[----:B------:R-:W-:Y:S01]  /*1790*/  @!UP1 USHF.L.U32 UR5, UR29, 0x1f, URZ ;  /* 0x0000001f1d059899 */ /* 0x000fe200080006ff */
[----:B------:R4:W-:Y:S01]  /*17a0*/  UTCHMMA gdesc[UR46], gdesc[UR48], tmem[UR9], tmem[UR44], idesc[UR45], UP2 ;  /* 0x00ff2c302e0075ea */ /* 0x0009e20009000009 */
[----:B------:R-:W-:Y:S01]  /*17b0*/  UMOV UR52, UR6 ;  /* 0x0000000600347c82 */ /* 0x000fe20008000000 */
[----:B------:R-:W-:Y:S01]  /*17c0*/  @!UP1 ULEA UR6, UR27, UR4, 0x3 ;  /* 0x000000041b069291 */ /* 0x000fe2000f8e18ff */
[----:B------:R4:W-:Y:S01]  /*17d0*/  UTCHMMA gdesc[UR40], gdesc[UR42], tmem[UR9], tmem[UR38], idesc[UR39], UPT ;  /* 0x00ff262a280075ea */ /* 0x0009e2000b800009 */
[----:B------:R-:W-:Y:S01]  /*17e0*/  UMOV UR20, UR28 ;  /* 0x0000001c00147c82 */ /* 0x000fe20008000000 */
[----:B------:R-:W-:Y:S01]  /*17f0*/  UMOV UR21, 0x40004040 ;  /* 0x4000404000157882 */ /* 0x000fe20000000000 */
[----:B------:R-:W-:Y:S01]  /*1800*/  UMOV UR50, UR26 ;  /* 0x0000001a00327c82 */ /* 0x000fe20008000000 */
[----:B------:R-:W-:Y:S01]  /*1810*/  UMOV UR51, 0x40004040 ;  /* 0x4000404000337882 */ /* 0x000fe20000000000 */
[----:B-1----:R-:W-:Y:S01]  /*1820*/  IMAD.U32 R2, RZ, RZ, UR5 ;  /* 0x00000005ff027e24 */ /* 0x002fe2000f8e00ff */
[----:B------:R-:W-:Y:S01]  /*1830*/  UMOV UR53, 0x40004040 ;  /* 0x4000404000357882 */ /* 0x000fe20000000000 */
[----:B------:R-:W-:Y:S01]  /*1840*/  UMOV UR54, UR8 ;  /* 0x0000000800367c82 */ /* 0x000fe20008000000 */
[----:B------:R-:W-:Y:S01]  /*1850*/  UMOV UR55, 0x40004040 ;  /* 0x4000404000377882 */ /* 0x000fe20000000000 */
[----:B------:R4:W-:Y:S01]  /*1860*/  UTCHMMA gdesc[UR50], gdesc[UR20], tmem[UR9], tmem[UR36], idesc[UR37], UPT ;  /* 0x00ff2414320075ea */ /* 0x0009e2000b800009 */
[----:B------:R4:W-:Y:S01]  /*1870*/  UTCHMMA gdesc[UR54], gdesc[UR52], tmem[UR9], tmem[UR34], idesc[UR35], UPT ;  /* 0x00ff2234360075ea */ /* 0x0009e2000b800009 */
[----:B------:R4:W-:Y:S01]  /*1880*/  UTCBAR.MULTICAST [UR24], URZ, UR23 ;  /* 0x000000ff180073e9 */ /* 0x0009e20008000817 */
[----:B------:R4:W5:Y:S01]  /*1890*/  @!P0 SYNCS.PHASECHK.TRANS64.TRYWAIT P1, [UR6], R2 ;  /* 0x00000002ff0085a7 */ /* 0x0009620008021106 */
[----:B------:R-:W-:Y:S02]  /*18a0*/  UISETP.NE.AND UP1, UPT, UR25, URZ, UPT ;  /* 0x000000ff1900728c */ /* 0x000fe4000bf25270 */
[----:B------:R-:W-:Y:S07]  /*18b0*/  UPLOP3.LUT UP2, UPT, UPT, UPT, UPT, 0x80, 0x8 ;  /* 0x000000000008789c */ /* 0x000fee0003f4f070 */
[----:B------:R-:W-:Y:S05]  /*18c0*/  BRA.U UP1, `(.L_x_27) ;  /* 0xfffffffd013c7547 */ /* 0x000fea000b83ffff */
[----:B------:R-:W-:Y:S02]  /*18d0*/  UIADD3 UR7, UPT, UPT, UR7, 0x70, URZ ;  /* 0x0000007007077890 */ /* 0x000fe4000fffe0ff */
[----:B------:R-:W-:-:S04]  /*18e0*/  UIADD3 UR30, UPT, UPT, UR30, 0x1, URZ ;  /* 0x000000011e1e7890 */ /* 0x000fc8000fffe0ff */
[----:B------:R-:W-:-:S03]  /*18f0*/  UISETP.NE.AND UP1, UPT, UR30, 0x2, UPT ;  /* 0x000000021e00788c */ /* 0x000fc6000bf25270 */
[----:B------:R1:W-:Y:S01]  /*1900*/  UTCBAR.MULTICAST [UR7], URZ, UR19 ;  /* 0x000000ff070073e9 */ /* 0x0003e20008000813 */
[----:B------:R-:W-:Y:S02]  /*1910*/  USEL UR5, URZ, 0x1, UP1 ;  /* 0x00000001ff057887 */ /* 0x000fe40008800000 */
[----:B------:R-:W-:-:S04]  /*1920*/  USEL UR30, UR30, URZ, UP1 ;  /* 0x000000ff1e1e7287 */ /* 0x000fc80008800000 */
[----:B------:R-:W-:Y:S01]  /*1930*/  LOP3.LUT R5, R5, UR5, RZ, 0x3c, !PT ;  /* 0x0000000505057c12 */ /* 0x000fe2000f8e3cff */
[----:B------:R-:W-:Y:S07]  /*1940*/  BRA.U !UP0, `(.L_x_28) ;  /* 0xfffffff908e87547 */ /* 0x000fee000b83ffff */
[----:B------:R-:W-:-:S06]  /*1950*/  UIADD3 UR30, UPT, UPT, UR30, 0x1, URZ ;  /* 0x000000011e1e7890 */ /* 0x000fcc000fffe0ff */
[----:B------:R-:W-:Y:S02]  /*1960*/  MOV R6, UR30 ;  /* 0x0000001e00067c02 */ /* 0x000fe40008000f00 */
.L_x_23:
[----:B------:R-:W-:-:S04]  /*1970*/  ULOP3.LUT UR18, UR18, 0x1, URZ, 0xc0, !UPT ;  /* 0x0000000112127892 */ /* 0x000fc8000f8ec0ff */
[----:B------:R-:W-:-:S09]  /*1980*/  UISETP.NE.U32.AND UP0, UPT, UR18, 0x1, UPT ;  /* 0x000000011200788c */ /* 0x000fd2000bf05070 */
[----:B------:R-:W-:Y:S05]  /*1990*/  BRA.U !UP0, `(.L_x_22) ;  /* 0x00000001082c7547 */ /* 0x000fea000b800000 */
[----:B-1--4-:R-:W1:Y:S01]  /*19a0*/  S2R R2, SR_CgaCtaId ;  /* 0x0000000000027919 */ /* 0x012e620000008800 */
[----:B------:R-:W-:Y:S02]  /*19b0*/  ISETP.NE.AND P0, PT, R6, 0x2, PT ;  /* 0x000000020600780c */ /* 0x000fe40003f05270 */
[----:B------:R-:W-:Y:S02]  /*19c0*/  MOV R3, 0x400 ;  /* 0x0000040000037802 */ /* 0x000fe40000000f00 */
[----:B------:R-:W-:-:S04]  /*19d0*/  SEL R4, RZ, 0x1, P0 ;  /* 0x00000001ff047807 */ /* 0x000fc80000000000 */
[----:B------:R-:W-:-:S05]  /*19e0*/  LOP3.LUT R4, R5, R4, RZ, 0x3c, !PT ;  /* 0x0000000405047212 */ /* 0x000fca00078e3cff */
[----:B------:R-:W-:Y:S01]  /*19f0*/  IMAD.U32 R4, R4, -0x80000000, RZ ;  /* 0x8000000004047824 */ /* 0x000fe200078e00ff */
[----:B-1----:R-:W-:Y:S02]  /*1a00*/  LEA R2, R2, R3, 0x18 ;  /* 0x0000000302027211 */ /* 0x002fe400078ec0ff */
[----:B------:R-:W-:-:S05]  /*1a10*/  SEL R3, R6, RZ, P0 ;  /* 0x000000ff06037207 */ /* 0x000fca0000000000 */
[----:B------:R-:W-:-:S04]  /*1a20*/  IMAD R2, R3, 0x8, R2 ;  /* 0x0000000803027824 */ /* 0x000fc800078e0202 */
[----:B------:R-:W1:Y:S02]  /*1a30*/  SYNCS.PHASECHK.TRANS64.TRYWAIT P0, [R2+URZ+0x80], R4 ;  /* 0x00008004020075a7 */ /* 0x000e6400080011ff */
[----:B-1----:R-:W-:Y:S05]  /*1a40*/  @!P0 BRA `(.L_x_29) ;  /* 0x0000002800388947 */ /* 0x002fea0003800000 */
.L_x_22:
[----:B------:R-:W-:-:S13]  /*1a50*/  ISETP.GT.AND P0, PT, R69, 0x3, PT ;  /* 0x000000034500780c */ /* 0x000fda0003f04270 */
[----:B-12345:R-:W-:Y:S05]  /*1a60*/  @P0 EXIT ;  /* 0x000000000000094d */ /* 0x03efea0003800000 */
[----:B------:R-:W-:-:S13]  /*1a70*/  ISETP.NE.AND P0, PT, R69, RZ, PT ;  /* 0x000000ff4500720c */ /* 0x000fda0003f05270 */
[----:B------:R-:W-:Y:S05]  /*1a80*/  @P0 BRA `(.L_x_30) ;  /* 0x0000000000b80947 */ /* 0x000fea0003800000 */
[----:B------:R-:W1:Y:S01]  /*1a90*/  S2UR UR6, SR_CgaCtaId ;  /* 0x00000000000679c3 */ /* 0x000e620000008800 */
[----:B------:R-:W-:Y:S01]  /*1aa0*/  NOP ;  /* 0x0000000000007918 */ /* 0x000fe20000000000 */
[----:B------:R-:W-:Y:S01]  /*1ab0*/  UMOV UR4, 0x40 ;  /* 0x0000004000047882 */ /* 0x000fe20000000000 */
[----:B------:R-:W-:Y:S01]  /*1ac0*/  UMOV UR5, 0x400 ;  /* 0x0000040000057882 */ /* 0x000fe20000000000 */
[----:B-1----:R-:W-:Y:S02]  /*1ad0*/  ULEA UR4, UR6, UR4, 0x18 ;  /* 0x0000000406047291 */ /* 0x002fe4000f8ec0ff */
[----:B------:R-:W-:-:S07]  /*1ae0*/  ULEA UR5, UR6, UR5, 0x18 ;  /* 0x0000000506057291 */ /* 0x000fce000f8ec0ff */
[----:B------:R-:W1:Y:S02]  /*1af0*/  LDS.U8 R2, [UR4] ;  /* 0x00000004ff027984 */ /* 0x000e640008000000 */
[----:B-1----:R-:W-:-:S13]  /*1b00*/  ISETP.NE.AND P0, PT, R2, RZ, PT ;  /* 0x000000ff0200720c */ /* 0x002fda0003f05270 */
[----:B------:R-:W-:Y:S05]  /*1b10*/  @P0 BRA `(.L_x_31) ;  /* 0x00000000007c0947 */ /* 0x000fea0003800000 */
[----:B------:R-:W-:-:S13]  /*1b20*/  ELECT P0, URZ, PT ;  /* 0x0000000000ff782f */ /* 0x000fda0003800000 */
[----:B------:R-:W-:Y:S05]  /*1b30*/  @!P0 BRA `(.L_x_32) ;  /* 0x0000000000848947 */ /* 0x000fea0003800000 */
[----:B------:R-:W-:Y:S01]  /*1b40*/  UMOV UR4, 0x4 ;  /* 0x0000000400047882 */ /* 0x000fe20000000000 */
[----:B------:R-:W-:-:S04]  /*1b50*/  IMAD.MOV.U32 R3, RZ, RZ, 0xf ;  /* 0x0000000fff037424 */ /* 0x000fc800078e00ff */
[----:B------:R-:W-:Y:S04]  /*1b60*/  DEPBAR.LE SB1, 0x36 ;  /* 0x00009d800000791a */ /* 0x000fe80000000000 */
[----:B------:R-:W1:Y:S02]  /*1b70*/  UTCATOMSWS.FIND_AND_SET.ALIGN UP0, UR4, UR4 ;  /* 0x00000004000475e3 */ /* 0x000e640008000800 */
[----:B-1----:R-:W-:Y:S01]  /*1b80*/  PLOP3.LUT P0, PT, PT, PT, UP0, 0x80, 0x8 ;  /* 0x000000000008781c */ /* 0x002fe20003f0f008 */
[----:B------:R-:W-:-:S03]  /*1b90*/  IMAD.U32 R4, RZ, RZ, UR4 ;  /* 0x00000004ff047e24 */ /* 0x000fc6000f8e00ff */
[----:B------:R-:W-:-:S04]  /*1ba0*/  SEL R2, RZ, 0xffffffff, !P0 ;  /* 0xffffffffff027807 */ /* 0x000fc80004000000 */
[----:B------:R-:W-:Y:S01]  /*1bb0*/  ISETP.NE.AND P0, PT, R2, RZ, PT ;  /* 0x000000ff0200720c */ /* 0x000fe20003f05270 */
[----:B------:R-:W-:-:S12]  /*1bc0*/  IMAD.MOV.U32 R2, RZ, RZ, 0x1 ;  /* 0x00000001ff027424 */ /* 0x000fd800078e00ff */
[----:B------:R-:W-:Y:S05]  /*1bd0*/  @P0 BRA `(.L_x_33) ;  /* 0x0000000000240947 */ /* 0x000fea0003800000 */
.L_x_34:
[----:B------:R-:W-:Y:S05]  /*1be0*/  NANOSLEEP 0x64 ;  /* 0x000000640000795d */ /* 0x000fea0003800000 */
[----:B------:R-:W-:-:S05]  /*1bf0*/  UMOV UR4, 0x4 ;  /* 0x0000000400047882 */ /* 0x000fca0000000000 */
[----:B------:R-:W-:Y:S04]  /*1c00*/  DEPBAR.LE SB1, 0x36 ;  /* 0x00009d800000791a */ /* 0x000fe80000000000 */
[----:B------:R-:W1:Y:S02]  /*1c10*/  UTCATOMSWS.FIND_AND_SET.ALIGN UP0, UR4, UR4 ;  /* 0x00000004000475e3 */ /* 0x000e640008000800 */
[----:B-1----:R-:W-:-:S04]  /*1c20*/  PLOP3.LUT P0, PT, PT, PT, UP0, 0x80, 0x8 ;  /* 0x000000000008781c */ /* 0x002fc80003f0f008 */
[----:B------:R-:W-:-:S04]  /*1c30*/  SEL R4, RZ, 0xffffffff, !P0 ;  /* 0xffffffffff047807 */ /* 0x000fc80004000000 */
[----:B------:R-:W-:Y:S01]  /*1c40*/  ISETP.NE.AND P0, PT, R4, RZ, PT ;  /* 0x000000ff0400720c */ /* 0x000fe20003f05270 */
[----:B------:R-:W-:-:S12]  /*1c50*/  IMAD.U32 R4, RZ, RZ, UR4 ;  /* 0x00000004ff047e24 */ /* 0x000fd8000f8e00ff */
[----:B------:R-:W-:Y:S05]  /*1c60*/  @!P0 BRA `(.L_x_34) ;  /* 0xfffffffc00dc8947 */ /* 0x000fea000383ffff */
.L_x_33:
[C---:B------:R-:W-:Y:S01]  /*1c70*/  VIADD R5, R4.reuse, 0x10 ;  /* 0x0000001004057836 */ /* 0x040fe20000000000 */
[----:B------:R-:W-:Y:S01]  /*1c80*/  UMOV UR4, 0x50 ;  /* 0x0000005000047882 */ /* 0x000fe20000000000 */
[----:B------:R-:W-:Y:S01]  /*1c90*/  SHF.L.U32 R3, R3, R4, RZ ;  /* 0x0000000403037219 */ /* 0x000fe200000006ff */
[----:B------:R-:W-:Y:S01]  /*1ca0*/  ULEA UR4, UR6, UR4, 0x18 ;  /* 0x0000000406047291 */ /* 0x000fe2000f8ec0ff */
[----:B------:R-:W-:Y:S01]  /*1cb0*/  IMAD.SHL.U32 R4, R4, 0x20, RZ ;  /* 0x0000002004047824 */ /* 0x000fe200078e00ff */
[----:B------:R-:W-:-:S04]  /*1cc0*/  SHF.L.U32 R2, R2, R5, RZ ;  /* 0x0000000502027219 */ /* 0x000fc800000006ff */
[----:B------:R-:W-:-:S05]  /*1cd0*/  LOP3.LUT R2, R2, R3, RZ, 0xfc, !PT ;  /* 0x0000000302027212 */ /* 0x000fca00078efcff */
[----:B------:R1:W-:Y:S04]  /*1ce0*/  ATOMS.OR RZ, [UR4], R2 ;  /* 0x00000002ffff798c */ /* 0x0003e8000b000004 */
[----:B------:R1:W-:Y:S01]  /*1cf0*/  STS [UR5+0x98], R4 ;  /* 0x00009804ff007988 */ /* 0x0003e20008000805 */
[----:B------:R-:W-:Y:S05]  /*1d00*/  BRA `(.L_x_32) ;  /* 0x0000000000107947 */ /* 0x000fea0003800000 */
.L_x_31:
[----:B------:R-:W-:-:S05]  /*1d10*/  MOV R2, 0xffffffff ;  /* 0xffffffff00027802 */ /* 0x000fca0000000f00 */
[----:B------:R1:W-:Y:S02]  /*1d20*/  STS [UR5+0x98], R2 ;  /* 0x00009802ff007988 */ /* 0x0003e40008000805 */
[----:B-1----:R-:W-:Y:S02]  /*1d30*/  MOV R2, 0x1d50 ;  /* 0x00001d5000027802 */ /* 0x002fe40000000f00 */
[----:B------:R-:W-:Y:S05]  /*1d40*/  CALL.REL.NOINC `($__internal_1_$__cuda_sm10x_tcgen05_guardrail_trap_phase_invalid_during_alloc) ;  /* 0x0000002400b47944 */ /* 0x000fea0003c00000 */
.L_x_32:
[----:B------:R-:W-:Y:S05]  /*1d50*/  WARPSYNC.ALL ;  /* 0x0000000000007948 */ /* 0x000fea0003800000 */
[----:B------:R-:W-:Y:S01]  /*1d60*/  NOP ;  /* 0x0000000000007918 */ /* 0x000fe20000000000 */
.L_x_30:
[----:B------:R-:W2:Y:S08]  /*1d70*/  S2UR UR26, SR_CgaCtaId ;  /* 0x00000000001a79c3 */ /* 0x000eb00000008800 */
[----:B------:R-:W-:Y:S01]  /*1d80*/  BAR.SYNC.DEFER_BLOCKING 0x2, 0xa0 ;  /* 0x0082800000007b1d */ /* 0x000fe20000010000 */
[C---:B-1----:R-:W-:Y:S02]  /*1d90*/  IMAD.SHL.U32 R2, R0.reuse, 0x80, RZ ;  /* 0x0000008000027824 */ /* 0x042fe400078e00ff */
[----:B------:R-:W-:-:S03]  /*1da0*/  IMAD.SHL.U32 R3, R0, 0x40, RZ ;  /* 0x0000004000037824 */ /* 0x000fc600078e00ff */
[----:B------:R-:W-:Y:S02]  /*1db0*/  UMOV UR4, 0x400 ;  /* 0x0000040000047882 */ /* 0x000fe40000000000 */
[----:B------:R-:W1:Y:S01]  /*1dc0*/  S2UR UR31, SR_CTAID.Z ;  /* 0x00000000001f79c3 */ /* 0x000e620000002700 */
[----:B------:R-:W-:-:S04]  /*1dd0*/  LOP3.LUT R2, R2, 0x780, RZ, 0xc0, !PT ;  /* 0x0000078002027812 */ /* 0x000fc800078ec0ff */
[----:B------:R-:W-:-:S04]  /*1de0*/  LOP3.LUT R3, R2, 0x3800, R3, 0xf8, !PT ;  /* 0x0000380002037812 */ /* 0x000fc800078ef803 */
[----:B------:R-:W-:Y:S01]  /*1df0*/  LOP3.LUT R3, R3, 0x10, R0, 0xf8, !PT ;  /* 0x0000001003037812 */ /* 0x000fe200078ef800 */
[----:B--2---:R-:W-:Y:S02]  /*1e00*/  ULEA UR26, UR26, UR4, 0x18 ;  /* 0x000000041a1a7291 */ /* 0x004fe4000f8ec0ff */
[----:B-1----:R-:W-:-:S07]  /*1e10*/  UISETP.GT.U32.AND UP0, UPT, UR31, 0xff, UPT ;  /* 0x000000ff1f00788c */ /* 0x002fce000bf04070 */
[----:B------:R-:W1:Y:S02]  /*1e20*/  LDS R67, [UR26+0x98] ;  /* 0x0000981aff437984 */ /* 0x000e640008000800 */
[----:B------:R-:W-:Y:S05]  /*1e30*/  BRA.U UP0, `(.L_x_35) ;  /* 0x0000001d00e87547 */ /* 0x000fea000b800000 */
[----:B------:R-:W2:Y:S01]  /*1e40*/  LDCU.64 UR6, c[0x0][0x5c0] ;  /* 0x0000b800ff0677ac */ /* 0x000ea20008000a00 */
[----:B------:R-:W-:Y:S01]  /*1e50*/  VIADD R3, R3, UR26 ;  /* 0x0000001a03037c36 */ /* 0x000fe20008000000 */
[----:B------:R-:W3:Y:S01]  /*1e60*/  S2UR UR23, SR_CTAID.X ;  /* 0x00000000001779c3 */ /* 0x000ee20000002500 */
[----:B------:R-:W-:Y:S01]  /*1e70*/  IMAD.U32 R4, R0, 0x10000, RZ ;  /* 0x0001000000047824 */ /* 0x000fe200078e00ff */
[----:B------:R-:W4:Y:S01]  /*1e80*/  LDCU UR8, c[0x0][0x5d0] ;  /* 0x0000ba00ff0877ac */ /* 0x000f220008000800 */
[C---:B------:R-:W-:Y:S02]  /*1e90*/  VIADD R5, R3.reuse, 0x8460 ;  /* 0x0000846003057836 */ /* 0x040fe40000000000 */
[C---:B------:R-:W-:Y:S01]  /*1ea0*/  VIADD R2, R3.reuse, 0x460 ;  /* 0x0000046003027836 */ /* 0x040fe20000000000 */
[----:B------:R-:W5:Y:S01]  /*1eb0*/  LDCU UR10, c[0x0][0x374] ;  /* 0x00006e80ff0a77ac */ /* 0x000f620008000800 */
[C---:B------:R-:W-:Y:S01]  /*1ec0*/  VIADD R9, R3.reuse, 0x8440 ;  /* 0x0000844003097836 */ /* 0x040fe20000000000 */
[----:B------:R-:W-:Y:S01]  /*1ed0*/  SHF.R.U32.HI R72, RZ, 0x3, R5 ;  /* 0x00000003ff487819 */ /* 0x000fe20000011605 */
[----:B------:R-:W1:Y:S01]  /*1ee0*/  S2UR UR30, SR_CTAID.Y ;  /* 0x00000000001e79c3 */ /* 0x000e620000002600 */
[----:B------:R-:W3:Y:S01]  /*1ef0*/  LDCU.64 UR28, c[0x0][0x348] ;  /* 0x00006900ff1c77ac */ /* 0x000ee20008000a00 */
[----:B------:R-:W-:Y:S01]  /*1f00*/  SHF.R.U32.HI R65, RZ, 0x3, R2 ;  /* 0x00000003ff417819 */ /* 0x000fe20000011602 */
[----:B------:R-:W-:Y:S01]  /*1f10*/  VIADD R7, R3, 0x8420 ;  /* 0x0000842003077836 */ /* 0x000fe20000000000 */
[----:B------:R-:W-:Y:S01]  /*1f20*/  LOP3.LUT R72, R5, 0x70, R72, 0x78, !PT ;  /* 0x0000007005487812 */ /* 0x000fe200078e7848 */
[C---:B------:R-:W-:Y:S01]  /*1f30*/  VIADD R5, R3.reuse, 0x8400 ;  /* 0x0000840003057836 */ /* 0x040fe20000000000 */
[----:B------:R-:W1:Y:S01]  /*1f40*/  LDCU UR22, c[0x0][0x5cc] ;  /* 0x0000b980ff1677ac */ /* 0x000e620008000800 */
[----:B------:R-:W-:Y:S01]  /*1f50*/  LOP3.LUT R65, R2, 0x70, R65, 0x78, !PT ;  /* 0x0000007002417812 */ /* 0x000fe200078e7841 */
[----:B------:R-:W-:Y:S01]  /*1f60*/  VIADD R2, R3, 0x420 ;  /* 0x0000042003027836 */ /* 0x000fe20000000000 */
[----:B------:R-:W-:Y:S01]  /*1f70*/  LOP3.LUT R4, R4, 0xe00000, RZ, 0xc0, !PT ;  /* 0x00e0000004047812 */ /* 0x000fe200078ec0ff */
[----:B--2---:R-:W-:Y:S01]  /*1f80*/  UIMAD.WIDE.U32 UR4, UR31, UR7, URZ ;  /* 0x000000071f0472a5 */ /* 0x004fe2000f8e00ff */
[----:B------:R-:W-:Y:S01]  /*1f90*/  SHF.R.U32.HI R66, RZ, 0x3, R5 ;  /* 0x00000003ff427819 */ /* 0x000fe20000011605 */
[----:B------:R-:W-:Y:S01]  /*1fa0*/  IMAD.MOV.U32 R60, RZ, RZ, RZ ;  /* 0x000000ffff3c7224 */ /* 0x000fe200078e00ff */
[----:B------:R-:W-:Y:S01]  /*1fb0*/  SHF.R.U32.HI R63, RZ, 0x3, R2 ;  /* 0x00000003ff3f7819 */ /* 0x000fe20000011602 */
[----:B------:R-:W-:Y:S01]  /*1fc0*/  UIADD3 UR4, UPT, UPT, UR31, -UR5, URZ ;  /* 0x800000051f047290 */ /* 0x000fe2000fffe0ff */
[----:B------:R-:W-:Y:S01]  /*1fd0*/  LOP3.LUT R66, R5, 0x70, R66, 0x78, !PT ;  /* 0x0000007005427812 */ /* 0x000fe200078e7842 */
[C---:B------:R-:W-:Y:S01]  /*1fe0*/  VIADD R5, R3.reuse, 0x440 ;  /* 0x0000044003057836 */ /* 0x040fe20000000000 */
[----:B------:R-:W-:Y:S01]  /*1ff0*/  SHF.R.U32.HI R70, RZ, 0x3, R9 ;  /* 0x00000003ff467819 */ /* 0x000fe20000011609 */
[----:B------:R-:W-:Y:S01]  /*2000*/  USHF.R.U32.HI UR4, URZ, UR17, UR4 ;  /* 0x00000011ff047299 */ /* 0x000fe20008011604 */
[----:B------:R-:W-:Y:S01]  /*2010*/  VIADD R3, R3, 0x400 ;  /* 0x0000040003037836 */ /* 0x000fe20000000000 */
[----:B---3--:R-:W-:Y:S01]  /*2020*/  UIADD3 UR34, UP1, UPT, UR28, 0x140, URZ ;  /* 0x000001401c227890 */ /* 0x008fe2000ff3e0ff */
[----:B------:R-:W-:Y:S01]  /*2030*/  SHF.R.U32.HI R68, RZ, 0x3, R7 ;  /* 0x00000003ff447819 */ /* 0x000fe20000011607 */
[----:B------:R-:W-:Y:S01]  /*2040*/  UIADD3 UR4, UPT, UPT, UR5, UR4, URZ ;  /* 0x0000000405047290 */ /* 0x000fe2000fffe0ff */
[----:B------:R-:W-:Y:S01]  /*2050*/  SHF.R.U32.HI R64, RZ, 0x3, R5 ;  /* 0x00000003ff407819 */ /* 0x000fe20000011605 */
[----:B------:R-:W-:Y:S01]  /*2060*/  UIADD3 UR32, UP0, UPT, UR28, 0x1c0, URZ ;  /* 0x000001c01c207890 */ /* 0x000fe2000ff1e0ff */
[----:B------:R-:W-:Y:S01]  /*2070*/  SHF.R.U32.HI R62, RZ, 0x3, R3 ;  /* 0x00000003ff3e7819 */ /* 0x000fe20000011603 */
[----:B------:R-:W-:Y:S01]  /*2080*/  USHF.R.U32.HI UR4, URZ, UR16, UR4 ;  /* 0x00000010ff047299 */ /* 0x000fe20008011604 */
[----:B------:R-:W-:Y:S01]  /*2090*/  LOP3.LUT R63, R2, 0x70, R63, 0x78, !PT ;  /* 0x00000070023f7812 */ /* 0x000fe200078e783f */
[----:B------:R-:W-:Y:S01]  /*20a0*/  UIADD3.X UR35, UPT, UPT, URZ, UR29, URZ, UP1, !UPT ;  /* 0x0000001dff237290 */ /* 0x000fe20008ffe4ff */
[----:B------:R-:W-:Y:S01]  /*20b0*/  LOP3.LUT R70, R9, 0x70, R70, 0x78, !PT ;  /* 0x0000007009467812 */ /* 0x000fe200078e7846 */
[----:B------:R-:W-:Y:S01]  /*20c0*/  UIADD3 UR4, UPT, UPT, -UR4, URZ, URZ ;  /* 0x000000ff04047290 */ /* 0x000fe2000fffe1ff */
[----:B------:R-:W-:Y:S01]  /*20d0*/  LOP3.LUT R68, R7, 0x70, R68, 0x78, !PT ;  /* 0x0000007007447812 */ /* 0x000fe200078e7844 */
[----:B------:R-:W-:Y:S01]  /*20e0*/  UIADD3.X UR33, UPT, UPT, URZ, UR29, URZ, UP0, !UPT ;  /* 0x0000001dff217290 */ /* 0x000fe200087fe4ff */
[----:B------:R-:W-:Y:S01]  /*20f0*/  LOP3.LUT R64, R5, 0x70, R64, 0x78, !PT ;  /* 0x0000007005407812 */ /* 0x000fe200078e7840 */
[----:B------:R-:W-:Y:S01]  /*2100*/  UIMAD UR6, UR6, UR4, UR31 ;  /* 0x00000004060672a4 */ /* 0x000fe2000f8e021f */
[----:B------:R-:W-:Y:S01]  /*2110*/  LOP3.LUT R62, R3, 0x70, R62, 0x78, !PT ;  /* 0x00000070033e7812 */ /* 0x000fe200078e783e */
[----:B------:R-:W-:Y:S01]  /*2120*/  USHF.L.U32 UR23, UR23, 0x6, URZ ;  /* 0x0000000617177899 */ /* 0x000fe200080006ff */
[----:B------:R-:W-:Y:S01]  /*2130*/  IMAD.MOV.U32 R2, RZ, RZ, RZ ;  /* 0x000000ffff027224 */ /* 0x000fe200078e00ff */
[----:B----4-:R-:W-:Y:S01]  /*2140*/  UIMAD.WIDE.U32 UR8, UR6, UR8, URZ ;  /* 0x00000008060872a5 */ /* 0x010fe2000f8e00ff */
[----:B------:R-:W-:Y:S01]  /*2150*/  IMAD.MOV.U32 R0, RZ, RZ, 0x1 ;  /* 0x00000001ff007424 */ /* 0x000fe200078e00ff */
[----:B------:R-:W2:Y:S01]  /*2160*/  LDCU UR11, c[0x0][0x5d0] ;  /* 0x0000ba00ff0b77ac */ /* 0x000ea20008000800 */
[----:B-1----:R-:W-:Y:S01]  /*2170*/  IMAD.IADD R61, R67, 0x1, R4 ;  /* 0x00000001433d7824 */ /* 0x002fe200078e0204 */
[----:B------:R-:W1:Y:S01]  /*2180*/  LDCU.64 UR4, c[0x0][0x5d8] ;  /* 0x0000bb00ff0477ac */ /* 0x000e620008000a00 */
[----:B------:R-:W-:Y:S01]  /*2190*/  UIADD3 UR7, UPT, UPT, UR6, -UR9, URZ ;  /* 0x8000000906077290 */ /* 0x000fe2000fffe0ff */
[----:B------:R-:W3:Y:S03]  /*21a0*/  LDCU UR27, c[0x0][0x5e4] ;  /* 0x0000bc80ff1b77ac */ /* 0x000ee60008000800 */
[----:B------:R-:W-:Y:S01]  /*21b0*/  USHF.R.U32.HI UR7, URZ, UR15, UR7 ;  /* 0x0000000fff077299 */ /* 0x000fe20008011607 */
[----:B------:R-:W4:Y:S03]  /*21c0*/  LDCU.64 UR24, c[0x0][0x5c0] ;  /* 0x0000b800ff1877ac */ /* 0x000f260008000a00 */
[----:B------:R-:W-:Y:S01]  /*21d0*/  UIADD3 UR7, UPT, UPT, UR9, UR7, URZ ;  /* 0x0000000709077290 */ /* 0x000fe2000fffe0ff */
[----:B------:R-:W2:Y:S03]  /*21e0*/  LDCU.64 UR18, c[0x0][0x5d8] ;  /* 0x0000bb00ff1277ac */ /* 0x000ea60008000a00 */
[----:B------:R-:W-:-:S02]  /*21f0*/  USHF.R.U32.HI UR20, URZ, UR14, UR7 ;  /* 0x0000000eff147299 */ /* 0x000fc40008011607 */
[----:B------:R-:W-:Y:S02]  /*2200*/  ULOP3.LUT UR30, UR30, 0x1, URZ, 0xc0, !UPT ;  /* 0x000000011e1e7892 */ /* 0x000fe4000f8ec0ff */
[----:B-1----:R-:W-:Y:S02]  /*2210*/  UIMAD.WIDE.U32 UR8, UR20, UR5, URZ ;  /* 0x00000005140872a5 */ /* 0x002fe4000f8e00ff */
[----:B------:R-:W-:Y:S01]  /*2220*/  ULOP3.LUT UR23, UR23, 0xc0, URZ, 0xc0, !UPT ;  /* 0x000000c017177892 */ /* 0x000fe2000f8ec0ff */
[----:B------:R-:W-:-:S04]  /*2230*/  UMOV UR28, URZ ;  /* 0x000000ff001c7c82 */ /* 0x000fc80008000000 */
[----:B------:R-:W-:Y:S02]  /*2240*/  UMOV UR7, UR9 ;  /* 0x0000000900077c82 */ /* 0x000fe40008000000 */
[----:B------:R-:W-:Y:S02]  /*2250*/  UIADD3 UR5, UPT, UPT, UR20, -UR7, URZ ;  /* 0x8000000714057290 */ /* 0x000fe4000fffe0ff */
[----:B------:R-:W5:Y:S01]  /*2260*/  LDCU UR9, c[0x0][0x370] ;  /* 0x00006e00ff0977ac */ /* 0x000f620008000800 */
[----:B------:R-:W1:Y:S01]  /*2270*/  LDCU UR8, c[0x0][0x378] ;  /* 0x00006f00ff0877ac */ /* 0x000e620008000800 */
[----:B------:R-:W-:-:S04]  /*2280*/  USHF.R.U32.HI UR5, URZ, UR13, UR5 ;  /* 0x0000000dff057299 */ /* 0x000fc80008011605 */
[----:B------:R-:W-:Y:S01]  /*2290*/  UIADD3 UR5, UPT, UPT, UR7, UR5, URZ ;  /* 0x0000000507057290 */ /* 0x000fe2000fffe0ff */
[----:B------:R-:W2:Y:S03]  /*22a0*/  LDCU UR7, c[0x0][0x5cc] ;  /* 0x0000b980ff0777ac */ /* 0x000ea60008000800 */
[----:B------:R-:W-:Y:S02]  /*22b0*/  USHF.R.U32.HI UR5, URZ, UR12, UR5 ;  /* 0x0000000cff057299 */ /* 0x000fe40008011605 */
[----:B-----5:R-:W-:Y:S02]  /*22c0*/  UIMAD UR9, UR10, UR9, URZ ;  /* 0x000000090a0972a4 */ /* 0x020fe4000f8e02ff */
[----:B------:R-:W-:Y:S02]  /*22d0*/  UIADD3 UR5, UPT, UPT, -UR5, URZ, URZ ;  /* 0x000000ff05057290 */ /* 0x000fe4000fffe1ff */
[----:B-1----:R-:W-:-:S02]  /*22e0*/  UIMAD UR8, UR9, UR8, URZ ;  /* 0x00000008090872a4 */ /* 0x002fc4000f8e02ff */
[----:B------:R-:W-:Y:S02]  /*22f0*/  UIMAD UR5, UR4, UR5, UR20 ;  /* 0x00000005040572a4 */ /* 0x000fe4000f8e0214 */
[----:B------:R-:W-:Y:S02]  /*2300*/  USHF.R.S32.HI UR29, URZ, 0x1f, UR8 ;  /* 0x0000001fff1d7899 */ /* 0x000fe40008011408 */
[----:B------:R-:W-:Y:S02]  /*2310*/  UIADD3 UR20, UPT, UPT, -UR20, URZ, URZ ;  /* 0x000000ff14147290 */ /* 0x000fe4000fffe1ff */
[----:B------:R-:W-:Y:S02]  /*2320*/  UIADD3 UR4, UPT, UPT, UR26, 0x8400, URZ ;  /* 0x000084001a047890 */ /* 0x000fe4000fffe0ff */
[----:B------:R-:W-:Y:S02]  /*2330*/  ULEA.HI UR29, UR29, UR8, URZ, 0x3 ;  /* 0x000000081d1d7291 */ /* 0x000fe4000f8f18ff */
[----:B--234-:R-:W-:-:S12]  /*2340*/  UIMAD UR22, UR22, UR20, UR6 ;  /* 0x00000014161672a4 */ /* 0x01cfd8000f8e0206 */
.L_x_38:
[----:B------:R-:W-:Y:S01]  /*2350*/  LEA R3, R2, UR26, 0x3 ;  /* 0x0000001a02037c11 */ /* 0x000fe2000f8e18ff */
[----:B-1----:R-:W-:Y:S02]  /*2360*/  IMAD.U32 R6, R60, -0x80000000, RZ ;  /* 0x800000003c067824 */ /* 0x002fe400078e00ff */
[----:B------:R-:W-:Y:S02]  /*2370*/  IMAD R4, R2, 0x100000, R61 ;  /* 0x0010000002047824 */ /* 0x000fe400078e023d */
[----:B------:R-:W1:Y:S03]  /*2380*/  SYNCS.PHASECHK.TRANS64.TRYWAIT P0, [R3+URZ+0x70], R6 ;  /* 0x00007006030075a7 */ /* 0x000e6600080011ff */
[----:B------:R-:W-:Y:S01]  /*2390*/  R2UR UR6, R4 ;  /* 0x00000000040672ca */ /* 0x000fe200000e0000 */
[----:B-1----:R-:W-:-:S14]  /*23a0*/  @!P0 BRA `(.L_x_36) ;  /* 0x0000001c00f88947 */ /* 0x002fdc0003800000 */
.L_x_52:
[----:B------:R-:W2:Y:S01]  /*23b0*/  LDTM.16dp256bit.x8 R16, tmem[UR6+0x40] ;  /* 0x00004006001079ee */ /* 0x000ea200081a0000 */
[----:B------:R-:W-:Y:S01]  /*23c0*/  UIADD3 UR9, UPT, UPT, UR28, UR28, URZ ;  /* 0x0000001c1c097290 */ /* 0x000fe2000fffe0ff */
[----:B------:R-:W-:Y:S02]  /*23d0*/  R2UR UR6, R4 ;  /* 0x00000000040672ca */ /* 0x000fe400000e0000 */
[----:B------:R-:W-:Y:S01]  /*23e0*/  MOV R87, RZ ;  /* 0x000000ff00577202 */ /* 0x000fe20000000f00 */
[----:B------:R-:W-:Y:S01]  /*23f0*/  USHF.R.S32.HI UR8, URZ, 0x1f, UR9 ;  /* 0x0000001fff087899 */ /* 0x000fe20008011409 */
[----:B------:R-:W-:-:S03]  /*2400*/  ISETP.NE.AND P0, PT, R69, RZ, PT ;  /* 0x000000ff4500720c */ /* 0x000fc60003f05270 */
[----:B------:R-:W-:-:S04]  /*2410*/  ULEA.HI UR20, UR8, UR9, URZ, 0x2 ;  /* 0x0000000908147291 */ /* 0x000fc8000f8f10ff */
[----:B------:R-:W-:-:S04]  /*2420*/  ULOP3.LUT UR20, UR20, 0xfffffffc, URZ, 0xc0, !UPT ;  /* 0xfffffffc14147892 */ /* 0x000fc8000f8ec0ff */
[----:B------:R-:W-:Y:S02]  /*2430*/  UIADD3 UR20, UPT, UPT, UR9, -UR20, URZ ;  /* 0x8000001409147290 */ /* 0x000fe4000fffe0ff */
[----:B------:R-:W-:-:S04]  /*2440*/  ULOP3.LUT UR9, UR9, 0x1, URZ, 0xfc, !UPT ;  /* 0x0000000109097892 */ /* 0x000fc8000f8efcff */
[----:B------:R-:W-:Y:S01]  /*2450*/  MOV R85, UR20 ;  /* 0x0000001400557c02 */ /* 0x000fe20008000f00 */
[----:B--2---:R-:W-:Y:S01]  /*2460*/  FMUL R33, R33, UR27 ;  /* 0x0000001b21217c20 */ /* 0x004fe20008400000 */
[----:B------:R-:W-:Y:S01]  /*2470*/  FMUL R35, R35, UR27 ;  /* 0x0000001b23237c20 */ /* 0x000fe20008400000 */
[----:B------:R-:W-:Y:S01]  /*2480*/  FMUL R37, R37, UR27 ;  /* 0x0000001b25257c20 */ /* 0x000fe20008400000 */
[----:B------:R-:W-:Y:S01]  /*2490*/  FMUL R36, R36, UR27 ;  /* 0x0000001b24247c20 */ /* 0x000fe20008400000 */
[----:B------:R-:W-:Y:S01]  /*24a0*/  FMUL R34, R34, UR27 ;  /* 0x0000001b22227c20 */ /* 0x000fe20008400000 */
[----:B------:R-:W-:Y:S01]  /*24b0*/  FMUL R21, R21, UR27 ;  /* 0x0000001b15157c20 */ /* 0x000fe20008400000 */
[----:B------:R-:W-:Y:S01]  /*24c0*/  FMUL R23, R23, UR27 ;  /* 0x0000001b17177c20 */ /* 0x000fe20008400000 */
[----:B------:R-:W-:Y:S01]  /*24d0*/  FMUL R22, R22, UR27 ;  /* 0x0000001b16167c20 */ /* 0x000fe20008400000 */
[----:B------:R-:W-:Y:S01]  /*24e0*/  FMUL R10, R33, -1.4426950216293334961 ;  /* 0xbfb8aa3b210a7820 */ /* 0x000fe20000400000 */
[----:B------:R-:W-:Y:S01]  /*24f0*/  FMUL R32, R32, UR27 ;  /* 0x0000001b20207c20 */ /* 0x000fe20008400000 */
[----:B-1----:R-:W-:Y:S01]  /*2500*/  FMUL R7, R35, -1.4426950216293334961 ;  /* 0xbfb8aa3b23077820 */ /* 0x002fe20000400000 */
[----:B------:R-:W-:Y:S01]  /*2510*/  FMUL R25, R25, UR27 ;  /* 0x0000001b19197c20 */ /* 0x000fe20008400000 */
        /* <DEDUP_REMOVED lines=32> */
[----:B------:R-:W1:Y:S01]  /*2720*/  MUFU.EX2 R10, R10 ;  /* 0x0000000a000a7308 */ /* 0x000e620000000800 */
[----:B------:R-:W-:Y:S01]  /*2730*/  LEA R86, R85, R63, 0xd ;  /* 0x0000003f55567211 */ /* 0x000fe200078e68ff */
[----:B------:R-:W-:Y:S01]  /*2740*/  FMUL R39, R39, UR27 ;  /* 0x0000001b27277c20 */ /* 0x000fe20008400000 */
[----:B------:R-:W-:Y:S01]  /*2750*/  FMUL R40, R40, UR27 ;  /* 0x0000001b28287c20 */ /* 0x000fe20008400000 */
[----:B------:R-:W-:Y:S01]  /*2760*/  FMUL R38, R38, UR27 ;  /* 0x0000001b26267c20 */ /* 0x000fe20008400000 */
[----:B------:R-:W-:Y:S01]  /*2770*/  MOV R86, R86 ;  /* 0x0000005600567202 */ /* 0x000fe20000000f00 */
[----:B------:R-:W-:Y:S01]  /*2780*/  FMUL R41, R41, UR27 ;  /* 0x0000001b29297c20 */ /* 0x000fe20008400000 */
[----:B------:R-:W-:Y:S01]  /*2790*/  FMUL R42, R42, UR27 ;  /* 0x0000001b2a2a7c20 */ /* 0x000fe20008400000 */
[----:B------:R-:W2:Y:S01]  /*27a0*/  MUFU.EX2 R7, R7 ;  /* 0x0000000700077308 */ /* 0x000ea20000000800 */
[----:B------:R-:W-:Y:S01]  /*27b0*/  FMUL R46, R46, UR27 ;  /* 0x0000001b2e2e7c20 */ /* 0x000fe20008400000 */
[----:B------:R-:W-:-:S04]  /*27c0*/  ULEA.HI UR8, UR8, UR9, URZ, 0x2 ;  /* 0x0000000908087291 */ /* 0x000fc8000f8f10ff */
[----:B------:R-:W-:Y:S02]  /*27d0*/  ULOP3.LUT UR8, UR8, 0xfffffffc, URZ, 0xc0, !UPT ;  /* 0xfffffffc08087892 */ /* 0x000fe4000f8ec0ff */
[----:B------:R-:W3:Y:S01]  /*27e0*/  MUFU.EX2 R8, R8 ;  /* 0x0000000800087308 */ /* 0x000ee20000000800 */
[----:B-1----:R-:W-:Y:S01]  /*27f0*/  FADD R94, R10, 1 ;  /* 0x3f8000000a5e7421 */ /* 0x002fe20000000000 */
[----:B------:R-:W-:-:S06]  /*2800*/  UIADD3 UR8, UPT, UPT, UR9, -UR8, URZ ;  /* 0x8000000809087290 */ /* 0x000fcc000fffe0ff */
[----:B------:R-:W1:Y:S01]  /*2810*/  MUFU.EX2 R51, R51 ;  /* 0x0000003300337308 */ /* 0x000e620000000800 */
[----:B--2---:R-:W-:-:S07]  /*2820*/  FADD R10, R7, 1 ;  /* 0x3f800000070a7421 */ /* 0x004fce0000000000 */
[----:B------:R-:W2:Y:S01]  /*2830*/  MUFU.EX2 R11, R11 ;  /* 0x0000000b000b7308 */ /* 0x000ea20000000800 */
[----:B---3--:R-:W-:-:S07]  /*2840*/  FADD R8, R8, 1 ;  /* 0x3f80000008087421 */ /* 0x008fce0000000000 */
[----:B------:R-:W3:Y:S01]  /*2850*/  MUFU.EX2 R6, R6 ;  /* 0x0000000600067308 */ /* 0x000ee20000000800 */
[----:B-1----:R-:W-:Y:S01]  /*2860*/  FADD R7, R51, 1 ;  /* 0x3f80000033077421 */ /* 0x002fe20000000000 */
[----:B------:R-:W-:-:S06]  /*2870*/  F2FP.BF16.F32.PACK_AB R51, R23, R22 ;  /* 0x000000161733723e */ /* 0x000fcc00000010ff */
[----:B------:R-:W1:Y:S01]  /*2880*/  MUFU.EX2 R9, R9 ;  /* 0x0000000900097308 */ /* 0x000e620000000800 */
[----:B--2---:R-:W-:-:S07]  /*2890*/  FADD R11, R11, 1 ;  /* 0x3f8000000b0b7421 */ /* 0x004fce0000000000 */
[----:B------:R-:W2:Y:S01]  /*28a0*/  MUFU.EX2 R5, R5 ;  /* 0x0000000500057308 */ /* 0x000ea20000000800 */
[----:B---3--:R-:W-:-:S07]  /*28b0*/  FADD R6, R6, 1 ;  /* 0x3f80000006067421 */ /* 0x008fce0000000000 */
[----:B------:R-:W3:Y:S01]  /*28c0*/  MUFU.EX2 R52, R52 ;  /* 0x0000003400347308 */ /* 0x000ee20000000800 */
[----:B-1----:R-:W-:-:S07]  /*28d0*/  FADD R4, R9, 1 ;  /* 0x3f80000009047421 */ /* 0x002fce0000000000 */
        /* <DEDUP_REMOVED lines=26> */
[----:B------:R-:W2:Y:S01]  /*2a80*/  MUFU.RCP R7, R7 ;  /* 0x0000000700077308 */ /* 0x000ea20000001000 */
[----:B---3--:R-:W-:-:S07]  /*2a90*/  FADD R57, R57, 1 ;  /* 0x3f80000039397421 */ /* 0x008fce0000000000 */
[----:B------:R-:W3:Y:S01]  /*2aa0*/  MUFU.RCP R8, R8 ;  /* 0x0000000800087308 */ /* 0x000ee20000001000 */
[----:B-1----:R-:W-:-:S07]  /*2ab0*/  FADD R50, R50, 1 ;  /* 0x3f80000032327421 */ /* 0x002fce0000000000 */
[----:B------:R-:W1:Y:S01]  /*2ac0*/  MUFU.RCP R89, R52 ;  /* 0x0000003400597308 */ /* 0x000e620000001000 */
[----:B--2---:R-:W-:-:S07]  /*2ad0*/  FMUL R88, R36, R7 ;  /* 0x0000000724587220 */ /* 0x004fce0000400000 */
[----:B------:R-:W2:Y:S01]  /*2ae0*/  MUFU.RCP R94, R94 ;  /* 0x0000005e005e7308 */ /* 0x000ea20000001000 */
[----:B---3--:R-:W-:-:S07]  /*2af0*/  FMUL R95, R37, R8 ;  /* 0x00000008255f7220 */ /* 0x008fce0000400000 */
[----:B------:R-:W3:Y:S01]  /*2b00*/  MUFU.RCP R11, R11 ;  /* 0x0000000b000b7308 */ /* 0x000ee20000001000 */
[----:B-1----:R-:W-:Y:S01]  /*2b10*/  FMUL R89, R32, R89 ;  /* 0x0000005920597220 */ /* 0x002fe20000400000 */
[----:B------:R-:W-:-:S06]  /*2b20*/  F2FP.BF16.F32.PACK_AB R52, R25, R24 ;  /* 0x000000181934723e */ /* 0x000fcc00000010ff */
[----:B------:R-:W1:Y:S01]  /*2b30*/  MUFU.RCP R10, R10 ;  /* 0x0000000a000a7308 */ /* 0x000e620000001000 */
[----:B--2---:R-:W-:-:S07]  /*2b40*/  FMUL R94, R33, R94 ;  /* 0x0000005e215e7220 */ /* 0x004fce0000400000 */
[----:B------:R2:W4:Y:S01]  /*2b50*/  MUFU.RCP R83, R56 ;  /* 0x0000003800537308 */ /* 0x0005220000001000 */
[----:B---3--:R-:W-:-:S07]  /*2b60*/  FMUL R92, R34, R11 ;  /* 0x0000000b225c7220 */ /* 0x008fce0000400000 */
[----:B------:R-:W3:Y:S01]  /*2b70*/  MUFU.RCP R84, R15 ;  /* 0x0000000f00547308 */ /* 0x000ee20000001000 */
[----:B-1----:R-:W-:-:S07]  /*2b80*/  FMUL R91, R35, R10 ;  /* 0x0000000a235b7220 */ /* 0x002fce0000400000 */
[----:B------:R-:W1:Y:S01]  /*2b90*/  MUFU.RCP R81, R55 ;  /* 0x0000003700517308 */ /* 0x000e620000001000 */
[----:B--2---:R-:W-:Y:S01]  /*2ba0*/  F2FP.BF16.F32.PACK_AB R56, R33, R32 ;  /* 0x000000202138723e */ /* 0x004fe200000010ff */
[----:B----4-:R-:W-:-:S06]  /*2bb0*/  FMUL R83, R24, R83 ;  /* 0x0000005318537220 */ /* 0x010fcc0000400000 */
[----:B------:R-:W2:Y:S01]  /*2bc0*/  MUFU.RCP R82, R14 ;  /* 0x0000000e00527308 */ /* 0x000ea20000001000 */
[----:B---3--:R-:W-:-:S07]  /*2bd0*/  FMUL R84, R25, R84 ;  /* 0x0000005419547220 */ /* 0x008fce0000400000 */
[----:B------:R-:W3:Y:S01]  /*2be0*/  MUFU.RCP R79, R54 ;  /* 0x00000036004f7308 */ /* 0x000ee20000001000 */
[----:B-1----:R-:W-:Y:S01]  /*2bf0*/  FMUL R81, R26, R81 ;  /* 0x000000511a517220 */ /* 0x002fe20000400000 */
[----:B------:R-:W-:-:S06]  /*2c00*/  F2FP.BF16.F32.PACK_AB R55, R31, R30 ;  /* 0x0000001e1f37723e */ /* 0x000fcc00000010ff */
[----:B------:R1:W4:Y:S01]  /*2c10*/  MUFU.RCP R80, R13 ;  /* 0x0000000d00507308 */ /* 0x0003220000001000 */
[----:B--2---:R-:W-:-:S07]  /*2c20*/  FMUL R82, R27, R82 ;  /* 0x000000521b527220 */ /* 0x004fce0000400000 */
[----:B------:R2:W5:Y:S01]  /*2c30*/  MUFU.RCP R77, R53 ;  /* 0x00000035004d7308 */ /* 0x0005620000001000 */
[----:B---3--:R-:W-:Y:S01]  /*2c40*/  FMUL R79, R28, R79 ;  /* 0x0000004f1c4f7220 */ /* 0x008fe20000400000 */
[----:B------:R-:W-:-:S06]  /*2c50*/  F2FP.BF16.F32.PACK_AB R54, R29, R28 ;  /* 0x0000001c1d36723e */ /* 0x000fcc00000010ff */
[----:B------:R3:W3:Y:S01]  /*2c60*/  MUFU.RCP R78, R12 ;  /* 0x0000000c004e7308 */ /* 0x0006e20000001000 */
[----:B-1----:R-:W-:Y:S02]  /*2c70*/  HFMA2 R13, -RZ, RZ, 0, 0 ;  /* 0x00000000ff0d7431 */ /* 0x002fe400000001ff */
[----:B----4-:R-:W-:-:S05]  /*2c80*/  FMUL R80, R29, R80 ;  /* 0x000000501d507220 */ /* 0x010fca0000400000 */
[----:B------:R1:W4:Y:S01]  /*2c90*/  MUFU.RCP R75, R58 ;  /* 0x0000003a004b7308 */ /* 0x0003220000001000 */
[----:B--2---:R-:W-:Y:S01]  /*2ca0*/  F2FP.BF16.F32.PACK_AB R53, R27, R26 ;  /* 0x0000001a1b35723e */ /* 0x004fe200000010ff */
[----:B-----5:R-:W-:-:S06]  /*2cb0*/  FMUL R77, R30, R77 ;  /* 0x0000004d1e4d7220 */ /* 0x020fcc0000400000 */
[----:B------:R-:W2:Y:S01]  /*2cc0*/  MUFU.RCP R76, R49 ;  /* 0x00000031004c7308 */ /* 0x000ea20000001000 */
[----:B---3--:R-:W-:Y:S01]  /*2cd0*/  LEA R12, R85, R62, 0xd ;  /* 0x0000003e550c7211 */ /* 0x008fe200078e68ff */
[----:B------:R-:W-:-:S03]  /*2ce0*/  FMUL R78, R31, R78 ;  /* 0x0000004e1f4e7220 */ /* 0x000fc60000400000 */
[----:B------:R-:W-:-:S03]  /*2cf0*/  MOV R93, R12 ;  /* 0x0000000c005d7202 */ /* 0x000fc60000000f00 */
[----:B------:R3:W5:Y:S01]  /*2d00*/  MUFU.RCP R73, R57 ;  /* 0x0000003900497308 */ /* 0x0007620000001000 */
[----:B-1----:R-:W-:Y:S01]  /*2d10*/  F2FP.BF16.F32.PACK_AB R58, R37, R36 ;  /* 0x00000024253a723e */ /* 0x002fe200000010ff */
[----:B----4-:R-:W-:-:S06]  /*2d20*/  FMUL R75, R16, R75 ;  /* 0x0000004b104b7220 */ /* 0x010fcc0000400000 */
[----:B------:R1:W4:Y:S01]  /*2d30*/  MUFU.RCP R74, R48 ;  /* 0x00000030004a7308 */ /* 0x0003220000001000 */
[----:B--2---:R-:W-:Y:S01]  /*2d40*/  FMUL R76, R17, R76 ;  /* 0x0000004c114c7220 */ /* 0x004fe20000400000 */
[----:B------:R-:W-:-:S06]  /*2d50*/  F2FP.BF16.F32.PACK_AB R49, R19, R18 ;  /* 0x000000121331723e */ /* 0x000fcc00000010ff */
[----:B------:R-:W2:Y:S01]  /*2d60*/  MUFU.RCP R59, R50 ;  /* 0x00000032003b7308 */ /* 0x000ea20000001000 */
[----:B---3--:R-:W-:Y:S01]  /*2d70*/  F2FP.BF16.F32.PACK_AB R57, R35, R34 ;  /* 0x000000222339723e */ /* 0x008fe200000010ff */
[----:B-----5:R-:W-:-:S06]  /*2d80*/  FMUL R73, R18, R73 ;  /* 0x0000004912497220 */ /* 0x020fcc0000400000 */
[----:B------:R-:W3:Y:S01]  /*2d90*/  MUFU.RCP R6, R6 ;  /* 0x0000000600067308 */ /* 0x000ee20000001000 */
[----:B-1----:R-:W-:Y:S01]  /*2da0*/  F2FP.BF16.F32.PACK_AB R48, R17, R16 ;  /* 0x000000101130723e */ /* 0x002fe200000010ff */
[----:B----4-:R-:W-:-:S06]  /*2db0*/  FMUL R74, R19, R74 ;  /* 0x0000004a134a7220 */ /* 0x010fcc0000400000 */
[----:B------:R-:W1:Y:S01]  /*2dc0*/  MUFU.RCP R4, R4 ;  /* 0x0000000400047308 */ /* 0x000e620000001000 */
[----:B--2---:R-:W-:Y:S01]  /*2dd0*/  FMUL R59, R20, R59 ;  /* 0x0000003b143b7220 */ /* 0x004fe20000400000 */
[----:B------:R-:W-:-:S06]  /*2de0*/  F2FP.BF16.F32.PACK_AB R50, R21, R20 ;  /* 0x000000141532723e */ /* 0x000fcc00000010ff */
[----:B------:R-:W2:Y:S01]  /*2df0*/  MUFU.RCP R5, R5 ;  /* 0x0000000500057308 */ /* 0x000ea20000001000 */
[----:B---3--:R-:W-:Y:S01]  /*2e00*/  FMUL R71, R21, R6 ;  /* 0x0000000615477220 */ /* 0x008fe20000400000 */
[----:B-1----:R-:W-:Y:S01]  /*2e10*/  FMUL R37, R23, R4 ;  /* 0x0000000417257220 */ /* 0x002fe20000400000 */
[----:B--2---:R-:W-:Y:S02]  /*2e20*/  FMUL R36, R22, R5 ;  /* 0x0000000516247220 */ /* 0x004fe40000400000 */
[----:B------:R-:W1:Y:S02]  /*2e30*/  LDTM.16dp256bit.x8 R4, tmem[UR6] ;  /* 0x00000006000479ee */ /* 0x000e6400081a0000 */
[----:B-1----:R-:W-:Y:S01]  /*2e40*/  FMUL R87, R21, UR27 ;  /* 0x0000001b15577c20 */ /* 0x002fe20008400000 */
[----:B------:R-:W-:Y:S01]  /*2e50*/  FMUL R90, R20, UR27 ;  /* 0x0000001b145a7c20 */ /* 0x000fe20008400000 */
[----:B------:R-:W-:Y:S01]  /*2e60*/  FMUL R96, R25, UR27 ;  /* 0x0000001b19607c20 */ /* 0x000fe20008400000 */
[----:B------:R-:W-:Y:S01]  /*2e70*/  FMUL R25, R7, UR27 ;  /* 0x0000001b07197c20 */ /* 0x000fe20008400000 */
[----:B------:R-:W-:Y:S01]  /*2e80*/  FMUL R21, R87, R94 ;  /* 0x0000005e57157220 */ /* 0x000fe20000400000 */
[----:B------:R-:W-:Y:S01]  /*2e90*/  FMUL R20, R90, R89 ;  /* 0x000000595a147220 */ /* 0x000fe20000400000 */
[----:B------:R-:W-:Y:S01]  /*2ea0*/  FMUL R89, R22, UR27 ;  /* 0x0000001b16597c20 */ /* 0x000fe20008400000 */
[----:B------:R-:W-:Y:S01]  /*2eb0*/  FMUL R94, R23, UR27 ;  /* 0x0000001b175e7c20 */ /* 0x000fe20008400000 */
[----:B------:R-:W-:Y:S01]  /*2ec0*/  FMUL R95, R96, R95 ;  /* 0x0000005f605f7220 */ /* 0x000fe20000400000 */
[----:B------:R-:W-:Y:S01]  /*2ed0*/  FMUL R23, R5, UR27 ;  /* 0x0000001b05177c20 */ /* 0x000fe20008400000 */
[----:B------:R-:W-:Y:S01]  /*2ee0*/  F2FP.BF16.F32.PACK_AB R20, R21, R20 ;  /* 0x000000141514723e */ /* 0x000fe200000010ff */
[----:B------:R-:W-:Y:S01]  /*2ef0*/  FMUL R21, R89, R92 ;  /* 0x0000005c59157220 */ /* 0x000fe20000400000 */
[----:B------:R-:W-:Y:S01]  /*2f00*/  FMUL R22, R94, R91 ;  /* 0x0000005b5e167220 */ /* 0x000fe20000400000 */
[----:B------:R-:W-:Y:S01]  /*2f10*/  FMUL R91, R24, UR27 ;  /* 0x0000001b185b7c20 */ /* 0x000fe20008400000 */
[----:B------:R-:W-:Y:S01]  /*2f20*/  FMUL R24, R4, UR27 ;  /* 0x0000001b04187c20 */ /* 0x000fe20008400000 */
[----:B------:R-:W-:Y:S01]  /*2f30*/  FMUL R92, R9, UR27 ;  /* 0x0000001b095c7c20 */ /* 0x000fe20008400000 */
[----:B------:R-:W-:Y:S01]  /*2f40*/  FMUL R98, R11, UR27 ;  /* 0x0000001b0b627c20 */ /* 0x000fe20008400000 */
[----:B------:R-:W-:Y:S01]  /*2f50*/  F2FP.BF16.F32.PACK_AB R21, R22, R21 ;  /* 0x000000151615723e */ /* 0x000fe200000010ff */
[----:B------:R-:W-:Y:S01]  /*2f60*/  FMUL R22, R91, R88 ;  /* 0x000000585b167220 */ /* 0x000fe20000400000 */
[----:B------:R-:W-:Y:S01]  /*2f70*/  FMUL R88, R6, UR27 ;  /* 0x0000001b06587c20 */ /* 0x000fe20008400000 */
[----:B------:R-:W-:Y:S01]  /*2f80*/  FMUL R97, R10, UR27 ;  /* 0x0000001b0a617c20 */ /* 0x000fe20008400000 */
[----:B------:R-:W-:Y:S01]  /*2f90*/  F2FP.BF16.F32.PACK_AB R4, R23, R24 ;  /* 0x000000181704723e */ /* 0x000fe200000010ff */
        /* <DEDUP_REMOVED lines=9> */
[----:B------:R-:W-:Y:S01]  /*3030*/  FMUL R17, R17, UR27 ;  /* 0x0000001b11117c20 */ /* 0x000fe20008400000 */
[----:B------:R-:W-:Y:S01]  /*3040*/  FMUL R16, R16, UR27 ;  /* 0x0000001b10107c20 */ /* 0x000fe20008400000 */
[----:B------:R-:W-:Y:S01]  /*3050*/  FMUL R19, R19, UR27 ;  /* 0x0000001b13137c20 */ /* 0x000fe20008400000 */
[----:B------:R1:W-:Y:S01]  /*3060*/  STSM.16.M88.4 [R93], R4 ;  /* 0x000000045d007844 */ /* 0x0003e20000000200 */
[----:B------:R-:W-:Y:S01]  /*3070*/  FMUL R18, R18, UR27 ;  /* 0x0000001b12127c20 */ /* 0x000fe20008400000 */
        /* <DEDUP_REMOVED lines=15> */
[----:B------:R-:W-:Y:S01]  /*3170*/  FMUL R12, R12, R83 ;  /* 0x000000530c0c7220 */ /* 0x000fe20000400000 */
[----:B------:R-:W-:Y:S01]  /*3180*/  FMUL R13, R13, R84 ;  /* 0x000000540d0d7220 */ /* 0x000fe20000400000 */
[----:B------:R-:W-:Y:S01]  /*3190*/  FMUL R84, R46, -1.4426950216293334961 ;  /* 0xbfb8aa3b2e547820 */ /* 0x000fe20000400000 */
[----:B------:R-:W-:Y:S01]  /*31a0*/  FMUL R82, R15, R82 ;  /* 0x000000520f527220 */ /* 0x000fe20000400000 */
[----:B------:R-:W-:Y:S01]  /*31b0*/  FMUL R15, R18, R77 ;  /* 0x0000004d120f7220 */ /* 0x000fe20000400000 */
[----:B------:R-:W-:Y:S01]  /*31c0*/  FMUL R81, R14, R81 ;  /* 0x000000510e517220 */ /* 0x000fe20000400000 */
[----:B------:R-:W-:Y:S01]  /*31d0*/  FMUL R14, R16, R79 ;  /* 0x0000004f100e7220 */ /* 0x000fe20000400000 */
[----:B------:R-:W-:Y:S01]  /*31e0*/  FMUL R17, R17, R80 ;  /* 0x0000005011117220 */ /* 0x000fe20000400000 */
[----:B------:R-:W-:Y:S01]  /*31f0*/  MUFU.EX2 R84, R84 ;  /* 0x0000005400547308 */ /* 0x000fe20000000800 */
[----:B------:R-:W-:Y:S01]  /*3200*/  FMUL R78, R19, R78 ;  /* 0x0000004e134e7220 */ /* 0x000fe20000400000 */
[----:B------:R-:W-:Y:S01]  /*3210*/  FMUL R75, R24, R75 ;  /* 0x0000004b184b7220 */ /* 0x000fe20000400000 */
[----:B------:R-:W-:Y:S01]  /*3220*/  FMUL R76, R23, R76 ;  /* 0x0000004c174c7220 */ /* 0x000fe20000400000 */
[----:B------:R-:W-:Y:S01]  /*3230*/  MOV R23, UR8 ;  /* 0x0000000800177c02 */ /* 0x000fe20008000f00 */
[----:B------:R-:W-:Y:S01]  /*3240*/  FMUL R73, R88, R73 ;  /* 0x0000004958497220 */ /* 0x000fe20000400000 */
[----:B-1----:R-:W-:Y:S01]  /*3250*/  F2FP.BF16.F32.PACK_AB R6, R96, R91 ;  /* 0x0000005b6006723e */ /* 0x002fe200000010ff */
[----:B------:R-:W-:Y:S01]  /*3260*/  HFMA2 R91, -RZ, RZ, 0, 0 ;  /* 0x00000000ff5b7431 */ /* 0x000fe200000001ff */
[----:B------:R-:W-:Y:S01]  /*3270*/  F2FP.BF16.F32.PACK_AB R4, R87, R90 ;  /* 0x0000005a5704723e */ /* 0x000fe200000010ff */
[----:B------:R-:W-:Y:S01]  /*3280*/  FMUL R74, R25, R74 ;  /* 0x0000004a194a7220 */ /* 0x000fe20000400000 */
[----:B------:R-:W-:Y:S01]  /*3290*/  LEA R90, R85, R64, 0xd ;  /* 0x00000040555a7211 */ /* 0x000fe200078e68ff */
[----:B------:R-:W-:Y:S01]  /*32a0*/  FMUL R97, R97, R36 ;  /* 0x0000002461617220 */ /* 0x000fe20000400000 */
[----:B------:R-:W-:Y:S01]  /*32b0*/  F2FP.BF16.F32.PACK_AB R5, R94, R89 ;  /* 0x000000595e05723e */ /* 0x000fe200000010ff */
[----:B------:R-:W-:Y:S01]  /*32c0*/  HFMA2 R89, -RZ, RZ, 0, 0 ;  /* 0x00000000ff597431 */ /* 0x000fe200000001ff */
[----:B------:R-:W-:Y:S01]  /*32d0*/  F2FP.BF16.F32.PACK_AB R7, R27, R26 ;  /* 0x0000001a1b07723e */ /* 0x000fe200000010ff */
[----:B------:R-:W-:Y:S01]  /*32e0*/  FMUL R98, R98, R37 ;  /* 0x0000002562627220 */ /* 0x000fe20000400000 */
[----:B------:R-:W-:Y:S01]  /*32f0*/  MOV R88, R72 ;  /* 0x0000004800587202 */ /* 0x000fe20000000f00 */
[----:B------:R-:W-:Y:S01]  /*3300*/  FMUL R71, R92, R71 ;  /* 0x000000475c477220 */ /* 0x000fe20000400000 */
[----:B------:R-:W-:-:S02]  /*3310*/  MOV R87, R90 ;  /* 0x0000005a00577202 */ /* 0x000fc40000000f00 */
[----:B------:R-:W-:Y:S01]  /*3320*/  LEA R36, R23, R63, 0xd ;  /* 0x0000003f17247211 */ /* 0x000fe200078e68ff */
[----:B--2---:R-:W-:Y:S01]  /*3330*/  FMUL R10, R41, -1.4426950216293334961 ;  /* 0xbfb8aa3b290a7820 */ /* 0x004fe20000400000 */
[----:B------:R-:W-:Y:S01]  /*3340*/  LEA R8, R85, R65, 0xd ;  /* 0x0000004155087211 */ /* 0x000fe200078e68ff */
[----:B------:R1:W-:Y:S01]  /*3350*/  STSM.16.M88.4 [R87], R4 ;  /* 0x0000000457007844 */ /* 0x0003e20000000200 */
[----:B------:R-:W-:Y:S01]  /*3360*/  MOV R9, RZ ;  /* 0x000000ff00097202 */ /* 0x000fe20000000f00 */
[----:B------:R-:W-:Y:S01]  /*3370*/  FMUL R86, R42, -1.4426950216293334961 ;  /* 0xbfb8aa3b2a567820 */ /* 0x000fe20000400000 */
[----:B------:R-:W-:Y:S01]  /*3380*/  MOV R25, R88 ;  /* 0x0000005800197202 */ /* 0x000fe20000000f00 */
[----:B------:R-:W-:Y:S01]  /*3390*/  MUFU.EX2 R10, R10 ;  /* 0x0000000a000a7308 */ /* 0x000fe20000000800 */
[----:B------:R-:W-:Y:S01]  /*33a0*/  MOV R11, R8 ;  /* 0x00000008000b7202 */ /* 0x000fe20000000f00 */
[----:B------:R-:W-:Y:S01]  /*33b0*/  FMUL R8, R39, -1.4426950216293334961 ;  /* 0xbfb8aa3b27087820 */ /* 0x000fe20000400000 */
[----:B------:R-:W-:Y:S01]  /*33c0*/  FMUL R9, R38, -1.4426950216293334961 ;  /* 0xbfb8aa3b26097820 */ /* 0x000fe20000400000 */
[----:B------:R-:W-:-:S02]  /*33d0*/  LEA R88, R23, R65, 0xd ;  /* 0x0000004117587211 */ /* 0x000fc400078e68ff */
[----:B------:R-:W-:Y:S02]  /*33e0*/  MOV R37, RZ ;  /* 0x000000ff00257202 */ /* 0x000fe40000000f00 */
[----:B------:R-:W2:Y:S01]  /*33f0*/  MUFU.EX2 R8, R8 ;  /* 0x0000000800087308 */ /* 0x000ea20000000800 */
[----:B------:R-:W-:Y:S02]  /*3400*/  F2FP.BF16.F32.PACK_AB R12, R13, R12 ;  /* 0x0000000c0d0c723e */ /* 0x000fe400000010ff */
[----:B------:R-:W-:Y:S02]  /*3410*/  MOV R37, R36 ;  /* 0x0000002400257202 */ /* 0x000fe40000000f00 */
[----:B------:R-:W-:Y:S02]  /*3420*/  MOV R36, R88 ;  /* 0x0000005800247202 */ /* 0x000fe40000000f00 */
[----:B------:R-:W-:Y:S01]  /*3430*/  F2FP.BF16.F32.PACK_AB R13, R82, R81 ;  /* 0x00000051520d723e */ /* 0x000fe200000010ff */
[----:B------:R-:W3:Y:S01]  /*3440*/  MUFU.EX2 R9, R9 ;  /* 0x0000000900097308 */ /* 0x000ee20000000800 */
[----:B------:R-:W-:-:S02]  /*3450*/  F2FP.BF16.F32.PACK_AB R14, R17, R14 ;  /* 0x0000000e110e723e */ /* 0x000fc400000010ff */
[----:B------:R-:W-:Y:S01]  /*3460*/  F2FP.BF16.F32.PACK_AB R15, R78, R15 ;  /* 0x0000000f4e0f723e */ /* 0x000fe200000010ff */
[----:B--2---:R-:W-:Y:S01]  /*3470*/  FADD R8, R8, 1 ;  /* 0x3f80000008087421 */ /* 0x004fe20000000000 */
[----:B-1----:R-:W-:Y:S01]  /*3480*/  F2FP.BF16.F32.PACK_AB R4, R29, R28 ;  /* 0x0000001c1d04723e */ /* 0x002fe200000010ff */
[----:B------:R-:W-:Y:S01]  /*3490*/  HFMA2 R87, -RZ, RZ, 0, 0 ;  /* 0x00000000ff577431 */ /* 0x000fe200000001ff */
[----:B------:R-:W-:Y:S02]  /*34a0*/  F2FP.BF16.F32.PACK_AB R5, R31, R30 ;  /* 0x0000001e1f05723e */ /* 0x000fe400000010ff */
[----:B------:R-:W-:Y:S01]  /*34b0*/  F2FP.BF16.F32.PACK_AB R6, R33, R32 ;  /* 0x000000202106723e */ /* 0x000fe200000010ff */
[----:B------:R-:W1:Y:S01]  /*34c0*/  MUFU.RCP R8, R8 ;  /* 0x0000000800087308 */ /* 0x000e620000001000 */
[----:B------:R-:W-:Y:S01]  /*34d0*/  F2FP.BF16.F32.PACK_AB R7, R35, R34 ;  /* 0x000000222307723e */ /* 0x000fe200000010ff */
[----:B---3--:R-:W-:-:S04]  /*34e0*/  FADD R9, R9, 1 ;  /* 0x3f80000009097421 */ /* 0x008fc80000000000 */
[----:B------:R2:W-:Y:S02]  /*34f0*/  STSM.16.M88.4 [R11], R4 ;  /* 0x000000040b007844 */ /* 0x0005e40000000200 */
[----:B------:R-:W3:Y:S01]  /*3500*/  MUFU.RCP R9, R9 ;  /* 0x0000000900097308 */ /* 0x000ee20000001000 */
[----:B-1----:R-:W-:Y:S01]  /*3510*/  FMUL R8, R39, R8 ;  /* 0x0000000827087220 */ /* 0x002fe20000400000 */
[----:B---3--:R-:W-:-:S04]  /*3520*/  FMUL R9, R38, R9 ;  /* 0x0000000926097220 */ /* 0x008fc80000400000 */
[----:B------:R-:W-:Y:S01]  /*3530*/  FMUL R26, R26, R9 ;  /* 0x000000091a1a7220 */ /* 0x000fe20000400000 */
[----:B--2---:R-:W-:Y:S01]  /*3540*/  FMUL R4, R40, -1.4426950216293334961 ;  /* 0xbfb8aa3b28047820 */ /* 0x004fe20000400000 */
[----:B------:R-:W-:Y:S01]  /*3550*/  FMUL R6, R45, UR27 ;  /* 0x0000001b2d067c20 */ /* 0x000fe20008400000 */
[----:B------:R-:W-:Y:S01]  /*3560*/  FMUL R5, R43, UR27 ;  /* 0x0000001b2b057c20 */ /* 0x000fe20008400000 */
[----:B------:R-:W-:Y:S01]  /*3570*/  FMUL R11, R44, UR27 ;  /* 0x0000001b2c0b7c20 */ /* 0x000fe20008400000 */
[----:B------:R-:W-:Y:S01]  /*3580*/  FMUL R7, R47, UR27 ;  /* 0x0000001b2f077c20 */ /* 0x000fe20008400000 */
[----:B------:R-:W-:Y:S01]  /*3590*/  FMUL R44, R6, -1.4426950216293334961 ;  /* 0xbfb8aa3b062c7820 */ /* 0x000fe20000400000 */
[----:B------:R-:W-:Y:S01]  /*35a0*/  MUFU.EX2 R4, R4 ;  /* 0x0000000400047308 */ /* 0x000fe20000000800 */
[----:B------:R-:W-:Y:S01]  /*35b0*/  FMUL R43, R5, -1.4426950216293334961 ;  /* 0xbfb8aa3b052b7820 */ /* 0x000fe20000400000 */
[----:B------:R-:W-:Y:S01]  /*35c0*/  FMUL R85, R11, -1.4426950216293334961 ;  /* 0xbfb8aa3b0b557820 */ /* 0x000fe20000400000 */
[----:B------:R-:W-:-:S05]  /*35d0*/  FMUL R83, R7, -1.4426950216293334961 ;  /* 0xbfb8aa3b07537820 */ /* 0x000fca0000400000 */
[----:B------:R-:W1:Y:S08]  /*35e0*/  MUFU.EX2 R45, R86 ;  /* 0x00000056002d7308 */ /* 0x000e700000000800 */
[----:B------:R2:W3:Y:S08]  /*35f0*/  MUFU.EX2 R47, R85 ;  /* 0x00000055002f7308 */ /* 0x0004f00000000800 */
[----:B------:R-:W4:Y:S01]  /*3600*/  MUFU.EX2 R44, R44 ;  /* 0x0000002c002c7308 */ /* 0x000f220000000800 */
[----:B-1----:R-:W-:Y:S01]  /*3610*/  FADD R45, R45, 1 ;  /* 0x3f8000002d2d7421 */ /* 0x002fe20000000000 */
[----:B------:R-:W-:-:S04]  /*3620*/  MOV R86, R66 ;  /* 0x0000004200567202 */ /* 0x000fc80000000f00 */
[----:B------:R-:W-:Y:S02]  /*3630*/  MOV R24, R86 ;  /* 0x0000005600187202 */ /* 0x000fe40000000f00 */
[----:B------:R-:W1:Y:S01]  /*3640*/  MUFU.EX2 R43, R43 ;  /* 0x0000002b002b7308 */ /* 0x000e620000000800 */
[----:B--2---:R-:W-:Y:S01]  /*3650*/  FADD R85, R4, 1 ;  /* 0x3f80000004557421 */ /* 0x004fe20000000000 */
[----:B------:R-:W-:Y:S01]  /*3660*/  FADD R4, R10, 1 ;  /* 0x3f8000000a047421 */ /* 0x000fe20000000000 */
[----:B---3--:R-:W-:Y:S01]  /*3670*/  FADD R18, R47, 1 ;  /* 0x3f8000002f127421 */ /* 0x008fe20000000000 */
[----:B------:R-:W-:Y:S01]  /*3680*/  FMUL R10, R95, R59 ;  /* 0x0000003b5f0a7220 */ /* 0x000fe20000400000 */
[----:B------:R-:W-:Y:S01]  /*3690*/  FADD R59, R84, 1 ;  /* 0x3f800000543b7421 */ /* 0x000fe20000000000 */
[----:B------:R-:W-:Y:S02]  /*36a0*/  MOV R86, R68 ;  /* 0x0000004400567202 */ /* 0x000fe40000000f00 */
[----:B------:R-:W2:Y:S01]  /*36b0*/  MUFU.EX2 R83, R83 ;  /* 0x0000005300537308 */ /* 0x000ea20000000800 */
[----:B----4-:R-:W-:Y:S01]  /*36c0*/  FADD R47, R44, 1 ;  /* 0x3f8000002c2f7421 */ /* 0x010fe20000000000 */
[----:B------:R-:W-:-:S06]  /*36d0*/  F2FP.BF16.F32.PACK_AB R10, R71, R10 ;  /* 0x0000000a470a723e */ /* 0x000fcc00000010ff */
[----:B------:R3:W4:Y:S01]  /*36e0*/  MUFU.RCP R19, R45 ;  /* 0x0000002d00137308 */ /* 0x0007220000001000 */
[----:B-1----:R-:W-:Y:S01]  /*36f0*/  FADD R16, R43, 1 ;  /* 0x3f8000002b107421 */ /* 0x002fe20000000000 */
[----:B------:R-:W-:Y:S02]  /*3700*/  MOV R43, R86 ;  /* 0x00000056002b7202 */ /* 0x000fe40000000f00 */
[----:B------:R-:W-:-:S04]  /*3710*/  MOV R86, R70 ;  /* 0x0000004600567202 */ /* 0x000fc80000000f00 */
[----:B------:R-:W1:Y:S01]  /*3720*/  MUFU.RCP R4, R4 ;  /* 0x0000000400047308 */ /* 0x000e620000001000 */
[----:B--2---:R-:W-:-:S07]  /*3730*/  FADD R80, R83, 1 ;  /* 0x3f80000053507421 */ /* 0x004fce0000000000 */
[----:B------:R-:W2:Y:S01]  /*3740*/  MUFU.RCP R18, R18 ;  /* 0x0000001200127308 */ /* 0x000ea20000001000 */
[----:B---3--:R-:W-:Y:S01]  /*3750*/  MOV R45, R86 ;  /* 0x00000056002d7202 */ /* 0x008fe20000000f00 */
[----:B----4-:R-:W-:Y:S01]  /*3760*/  FMUL R19, R42, R19 ;  /* 0x000000132a137220 */ /* 0x010fe20000400000 */
[----:B------:R-:W-:-:S03]  /*3770*/  LEA R86, R23, R62, 0xd ;  /* 0x0000003e17567211 */ /* 0x000fc600078e68ff */
[----:B------:R-:W-:Y:S01]  /*3780*/  FMUL R30, R30, R19 ;  /* 0x000000131e1e7220 */ /* 0x000fe20000400000 */
[----:B------:R-:W-:Y:S01]  /*3790*/  MOV R44, R86 ;  /* 0x00000056002c7202 */ /* 0x000fe20000000f00 */
[----:B------:R-:W3:Y:S01]  /*37a0*/  MUFU.RCP R47, R47 ;  /* 0x0000002f002f7308 */ /* 0x000ee20000001000 */
[----:B-1----:R-:W-:Y:S01]  /*37b0*/  FMUL R4, R41, R4 ;  /* 0x0000000429047220 */ /* 0x002fe20000400000 */
[----:B------:R-:W-:Y:S01]  /*37c0*/  LEA R86, R23, R64, 0xd ;  /* 0x0000004017567211 */ /* 0x000fe200078e68ff */
[----:B------:R-:W-:Y:S01]  /*37d0*/  FMUL R23, R27, R8 ;  /* 0x000000081b177220 */ /* 0x000fe20000400000 */
[----:B------:R1:W-:Y:S01]  /*37e0*/  STSM.16.M88.4 [R44], R48 ;  /* 0x000000302c007844 */ /* 0x0003e20000000200 */
[----:B------:R-:W-:Y:S01]  /*37f0*/  FMUL R29, R29, R4 ;  /* 0x000000041d1d7220 */ /* 0x000fe20000400000 */
[----:B------:R-:W-:Y:S02]  /*3800*/  MOV R77, R86 ;  /* 0x00000056004d7202 */ /* 0x000fe40000000f00 */
[----:B------:R-:W4:Y:S01]  /*3810*/  MUFU.RCP R85, R85 ;  /* 0x0000005500557308 */ /* 0x000f220000001000 */
[----:B--2---:R-:W-:Y:S01]  /*3820*/  FMUL R19, R11, R18 ;  /* 0x000000120b137220 */ /* 0x004fe20000400000 */
[----:B------:R1:W-:Y:S01]  /*3830*/  STSM.16.M88.4 [R37], R52 ;  /* 0x0000003425007844 */ /* 0x0003e20000000200 */
[----:B------:R-:W-:-:S02]  /*3840*/  F2FP.BF16.F32.PACK_AB R23, R23, R26 ;  /* 0x0000001a1717723e */ /* 0x000fc400000010ff */
[----:B------:R-:W-:-:S03]  /*3850*/  FMUL R19, R32, R19 ;  /* 0x0000001320137220 */ /* 0x000fc60000400000 */
[----:B------:R-:W2:Y:S01]  /*3860*/  MUFU.RCP R16, R16 ;  /* 0x0000001000107308 */ /* 0x000ea20000001000 */
[C---:B---3--:R-:W-:Y:S01]  /*3870*/  FMUL R8, R6.reuse, R47 ;  /* 0x0000002f06087220 */ /* 0x048fe20000400000 */
[----:B------:R-:W-:Y:S02]  /*3880*/  F2FP.BF16.F32.PACK_AB R6, R6, R11 ;  /* 0x0000000b0606723e */ /* 0x000fe400000010ff */
[----:B------:R-:W-:Y:S01]  /*3890*/  F2FP.BF16.F32.PACK_AB R11, R98, R97 ;  /* 0x00000061620b723e */ /* 0x000fe200000010ff */
[----:B------:R-:W-:Y:S01]  /*38a0*/  FMUL R18, R33, R8 ;  /* 0x0000000821127220 */ /* 0x000fe20000400000 */
[----:B------:R-:W-:Y:S02]  /*38b0*/  F2FP.BF16.F32.PACK_AB R8, R76, R75 ;  /* 0x0000004b4c08723e */ /* 0x000fe400000010ff */
[----:B------:R-:W3:Y:S01]  /*38c0*/  MUFU.RCP R59, R59 ;  /* 0x0000003b003b7308 */ /* 0x000ee20000001000 */
[----:B----4-:R-:W-:Y:S01]  /*38d0*/  FMUL R85, R40, R85 ;  /* 0x0000005528557220 */ /* 0x010fe20000400000 */
[----:B------:R-:W-:-:S06]  /*38e0*/  F2FP.BF16.F32.PACK_AB R18, R18, R19 ;  /* 0x000000131212723e */ /* 0x000fcc00000010ff */
[----:B------:R-:W4:Y:S01]  /*38f0*/  MUFU.RCP R80, R80 ;  /* 0x0000005000507308 */ /* 0x000f220000001000 */
[C---:B--2---:R-:W-:Y:S01]  /*3900*/  FMUL R4, R5.reuse, R16 ;  /* 0x0000001005047220 */ /* 0x044fe20000400000 */
[----:B------:R-:W-:Y:S01]  /*3910*/  FMUL R16, R28, R85 ;  /* 0x000000551c107220 */ /* 0x000fe20000400000 */
[----:B------:R-:W-:Y:S02]  /*3920*/  F2FP.BF16.F32.PACK_AB R5, R5, R42 ;  /* 0x0000002a0505723e */ /* 0x000fe400000010ff */
[----:B------:R-:W-:Y:S01]  /*3930*/  FMUL R31, R31, R4 ;  /* 0x000000041f1f7220 */ /* 0x000fe20000400000 */
[----:B------:R-:W-:Y:S02]  /*3940*/  F2FP.BF16.F32.PACK_AB R4, R41, R40 ;  /* 0x000000282904723e */ /* 0x000fe400000010ff */
[----:B------:R-:W-:Y:S01]  /*3950*/  F2FP.BF16.F32.PACK_AB R16, R29, R16 ;  /* 0x000000101d10723e */ /* 0x000fe200000010ff */
[----:B---3--:R-:W-:Y:S01]  /*3960*/  FMUL R9, R46, R59 ;  /* 0x0000003b2e097220 */ /* 0x008fe20000400000 */
[----:B------:R-:W-:-:S02]  /*3970*/  F2FP.BF16.F32.PACK_AB R59, R39, R38 ;  /* 0x00000026273b723e */ /* 0x000fc400000010ff */
[----:B------:R-:W-:Y:S01]  /*3980*/  F2FP.BF16.F32.PACK_AB R17, R31, R30 ;  /* 0x0000001e1f11723e */ /* 0x000fe200000010ff */
[----:B------:R-:W-:Y:S01]  /*3990*/  FMUL R34, R34, R9 ;  /* 0x0000000922227220 */ /* 0x000fe20000400000 */
[----:B------:R-:W-:Y:S01]  /*39a0*/  F2FP.BF16.F32.PACK_AB R9, R74, R73 ;  /* 0x000000494a09723e */ /* 0x000fe200000010ff */
[----:B------:R1:W-:Y:S01]  /*39b0*/  STSM.16.M88.4 [R77], R56 ;  /* 0x000000384d007844 */ /* 0x0003e20000000200 */
[C---:B----4-:R-:W-:Y:S01]  /*39c0*/  FMUL R80, R7.reuse, R80 ;  /* 0x0000005007507220 */ /* 0x050fe20000400000 */
[----:B------:R-:W-:-:S03]  /*39d0*/  F2FP.BF16.F32.PACK_AB R7, R7, R46 ;  /* 0x0000002e0707723e */ /* 0x000fc600000010ff */
[----:B------:R-:W-:Y:S02]  /*39e0*/  FMUL R35, R35, R80 ;  /* 0x0000005023237220 */ /* 0x000fe40000400000 */
[----:B------:R1:W-:Y:S03]  /*39f0*/  STSM.16.M88.4 [R36], R4 ;  /* 0x0000000424007844 */ /* 0x0003e60000000200 */
[----:B------:R-:W-:Y:S01]  /*3a00*/  F2FP.BF16.F32.PACK_AB R19, R35, R34 ;  /* 0x000000222313723e */ /* 0x000fe200000010ff */
[----:B------:R1:W-:Y:S04]  /*3a10*/  STSM.16.M88.4 [R24], R8 ;  /* 0x0000000818007844 */ /* 0x0003e80000000200 */
[----:B------:R1:W-:Y:S04]  /*3a20*/  STSM.16.M88.4 [R43], R12 ;  /* 0x0000000c2b007844 */ /* 0x0003e80000000200 */
[----:B------:R1:W-:Y:S04]  /*3a30*/  STSM.16.M88.4 [R45], R20 ;  /* 0x000000142d007844 */ /* 0x0003e80000000200 */
[----:B------:R1:W-:Y:S01]  /*3a40*/  STSM.16.M88.4 [R25], R16 ;  /* 0x0000001019007844 */ /* 0x0003e20000000200 */
[----:B------:R2:W-:Y:S06]  /*3a50*/  MEMBAR.ALL.CTA ;  /* 0x0000000000007992 */ /* 0x0005ec0000008000 */
[----:B--2---:R-:W2:Y:S02]  /*3a60*/  FENCE.VIEW.ASYNC.S ;  /* 0x00000000000073c6 */ /* 0x004ea40000000000 */
[----:B--2---:R-:W-:Y:S06]  /*3a70*/  BAR.SYNC.DEFER_BLOCKING 0x1, 0x80 ;  /* 0x0042000000007b1d */ /* 0x004fec0000010000 */
[----:B------:R-:W-:Y:S05]  /*3a80*/  @P0 BRA `(.L_x_37) ;  /* 0x0000000000480947 */ /* 0x000fea0003800000 */
[----:B------:R-:W-:Y:S02]  /*3a90*/  USHF.L.U32 UR20, UR20, 0xc, URZ ;  /* 0x0000000c14147899 */ /* 0x000fe400080006ff */
[----:B------:R-:W-:Y:S02]  /*3aa0*/  USHF.L.U32 UR8, UR8, 0xc, URZ ;  /* 0x0000000c08087899 */ /* 0x000fe400080006ff */
[----:B------:R-:W-:Y:S02]  /*3ab0*/  UIADD3 UR5, UPT, UPT, UR30, UR5, UR5 ;  /* 0x000000051e057290 */ /* 0x000fe4000fffe005 */
[----:B------:R-:W-:Y:S02]  /*3ac0*/  UIADD3 UR20, UPT, UPT, UR20, UR20, URZ ;  /* 0x0000001414147290 */ /* 0x000fe4000fffe0ff */
[----:B------:R-:W-:Y:S02]  /*3ad0*/  UIADD3 UR8, UPT, UPT, UR8, UR8, URZ ;  /* 0x0000000808087290 */ /* 0x000fe4000fffe0ff */
[----:B------:R-:W-:-:S02]  /*3ae0*/  USHF.L.U32 UR21, UR5, 0x7, URZ ;  /* 0x0000000705157899 */ /* 0x000fc400080006ff */
[----:B------:R-:W-:Y:S02]  /*3af0*/  ULEA UR22, UR22, UR23, 0x8 ;  /* 0x0000001716167291 */ /* 0x000fe4000f8e40ff */
[----:B------:R-:W-:Y:S02]  /*3b00*/  UIADD3 UR20, UPT, UPT, UR20, 0x400, UR26 ;  /* 0x0000040014147890 */ /* 0x000fe4000fffe01a */
[----:B------:R-:W-:Y:S02]  /*3b10*/  UIADD3 UR8, UPT, UPT, UR8, 0x400, UR26 ;  /* 0x0000040008087890 */ /* 0x000fe4000fffe01a */
[----:B------:R-:W-:Y:S02]  /*3b20*/  UIADD3 UR9, UPT, UPT, UR21, 0x40, URZ ;  /* 0x0000004015097890 */ /* 0x000fe4000fffe0ff */
[----:B------:R-:W-:Y:S01]  /*3b30*/  USHF.L.U32 UR5, UR5, 0x6, URZ ;  /* 0x0000000605057899 */ /* 0x000fe200080006ff */
[----:B------:R-:W-:Y:S02]  /*3b40*/  UMOV UR10, UR22 ;  /* 0x00000016000a7c82 */ /* 0x000fe40008000000 */
[----:B------:R2:W-:Y:S01]  /*3b50*/  UTMASTG.2D [UR20], [UR34], desc[URZ] ;  /* 0x0000ff14220073b5 */ /* 0x0005e20008009000 */
[----:B------:R-:W-:-:S03]  /*3b60*/  UMOV UR6, UR22 ;  /* 0x0000001600067c82 */ /* 0x000fc60008000000 */
[----:B------:R2:W-:Y:S02]  /*3b70*/  UTMASTG.2D [UR8], [UR34], desc[URZ] ;  /* 0x0000ff08220073b5 */ /* 0x0005e40008009000 */
[----:B------:R2:W-:Y:S01]  /*3b80*/  UTMASTG.2D [UR4], [UR32], desc[URZ] ;  /* 0x0000ff04200073b5 */ /* 0x0005e20008009000 */
[----:B------:R0:W-:Y:S01]  /*3b90*/  UTMACMDFLUSH ;  /* 0x00000000000079b7 */ /* 0x0001e20000000000 */
[----:B--2---:R-:W-:-:S04]  /*3ba0*/  DEPBAR.LE SB0, 0x3 ;  /* 0x000080c00000791a */ /* 0x004fc80000000000 */
.L_x_37:
[----:B------:R-:W-:Y:S01]  /*3bb0*/  ULEA.HI.SX32 UR31, UR29, UR31, 0x1d ;  /* 0x0000001f1d1f7291 */ /* 0x000fe2000f8feaff */
[----:B------:R-:W-:Y:S01]  /*3bc0*/  BAR.SYNC.DEFER_BLOCKING 0x1, 0x80 ;  /* 0x0042000000007b1d */ /* 0x000fe20000010000 */
[----:B------:R-:W-:Y:S01]  /*3bd0*/  ELECT P0, URZ, PT ;  /* 0x0000000000ff782f */ /* 0x000fe20003800000 */
[----:B------:R-:W-:Y:S01]  /*3be0*/  VIADD R2, R2, 0x1 ;  /* 0x0000000102027836 */ /* 0x000fe20000000000 */
[----:B------:R-:W-:Y:S02]  /*3bf0*/  UIMAD.WIDE.U32 UR8, UR31, UR25, URZ ;  /* 0x000000191f0872a5 */ /* 0x000fe4000f8e00ff */
[----:B------:R-:W-:Y:S02]  /*3c00*/  UISETP.GE.AND UP0, UPT, UR31, 0x100, UPT ;  /* 0x000001001f00788c */ /* 0x000fe4000bf06270 */
[----:B------:R-:W-:Y:S02]  /*3c10*/  UIADD3 UR5, UPT, UPT, UR31, -UR9, URZ ;  /* 0x800000091f057290 */ /* 0x000fe4000fffe0ff */
[----:B------:R-:W-:-:S02]  /*3c20*/  UIADD3 UR28, UPT, UPT, UR28, 0x1, URZ ;  /* 0x000000011c1c7890 */ /* 0x000fc4000fffe0ff */
[----:B------:R-:W-:-:S04]  /*3c30*/  USHF.R.U32.HI UR5, URZ, UR17, UR5 ;  /* 0x00000011ff057299 */ /* 0x000fc80008011605 */
[----:B------:R-:W-:-:S04]  /*3c40*/  UIADD3 UR5, UPT, UPT, UR9, UR5, URZ ;  /* 0x0000000509057290 */ /* 0x000fc8000fffe0ff */
[----:B------:R-:W-:-:S04]  /*3c50*/  USHF.R.U32.HI UR8, URZ, UR16, UR5 ;  /* 0x00000010ff087299 */ /* 0x000fc80008011605 */
[----:B------:R-:W-:Y:S01]  /*3c60*/  UIADD3 UR8, UPT, UPT, -UR8, URZ, URZ ;  /* 0x000000ff08087290 */ /* 0x000fe2000fffe1ff */
[----:B------:R2:W-:Y:S01]  /*3c70*/  @P0 SYNCS.ARRIVE.TRANS64.ART0 RZ, [R3+URZ+0x80], R0 ;  /* 0x0000800003ff09a7 */ /* 0x0005e200085000ff */
[C---:B------:R-:W-:Y:S02]  /*3c80*/  ISETP.NE.AND P0, PT, R2.reuse, 0x2, PT ;  /* 0x000000020200780c */ /* 0x040fe40003f05270 */
[----:B------:R-:W-:Y:S02]  /*3c90*/  UIMAD UR8, UR24, UR8, UR31 ;  /* 0x00000008180872a4 */ /* 0x000fe4000f8e021f */
[----:B------:R-:W-:Y:S02]  /*3ca0*/  SEL R2, R2, RZ, P0 ;  /* 0x000000ff02027207 */ /* 0x000fe40000000000 */
[----:B------:R-:W-:-:S07]  /*3cb0*/  UIMAD.WIDE.U32 UR20, UR8, UR11, URZ ;  /* 0x0000000b081472a5 */ /* 0x000fce000f8e00ff */
[----:B------:R-:W-:Y:S02]  /*3cc0*/  UMOV UR9, UR21 ;  /* 0x0000001500097c82 */ /* 0x000fe40008000000 */
[----:B------:R-:W-:-:S04]  /*3cd0*/  UIADD3 UR5, UPT, UPT, UR8, -UR9, URZ ;  /* 0x8000000908057290 */ /* 0x000fc8000fffe0ff */
[----:B------:R-:W-:-:S04]  /*3ce0*/  USHF.R.U32.HI UR5, URZ, UR15, UR5 ;  /* 0x0000000fff057299 */ /* 0x000fc80008011605 */
[----:B------:R-:W-:Y:S01]  /*3cf0*/  UIADD3 UR5, UPT, UPT, UR9, UR5, URZ ;  /* 0x0000000509057290 */ /* 0x000fe2000fffe0ff */
[----:B--2---:R-:W-:-:S03]  /*3d00*/  SEL R3, RZ, 0x1, P0 ;  /* 0x00000001ff037807 */ /* 0x004fc60000000000 */
[----:B------:R-:W-:Y:S01]  /*3d10*/  USHF.R.U32.HI UR6, URZ, UR14, UR5 ;  /* 0x0000000eff067299 */ /* 0x000fe20008011605 */
[----:B------:R-:W-:-:S03]  /*3d20*/  LOP3.LUT R60, R60, R3, RZ, 0x3c, !PT ;  /* 0x000000033c3c7212 */ /* 0x000fc600078e3cff */
[----:B------:R-:W-:Y:S02]  /*3d30*/  UIMAD.WIDE.U32 UR20, UR6, UR19, URZ ;  /* 0x00000013061472a5 */ /* 0x000fe4000f8e00ff */
[----:B------:R-:W-:-:S04]  /*3d40*/  UIADD3 UR22, UPT, UPT, -UR6, URZ, URZ ;  /* 0x000000ff06167290 */ /* 0x000fc8000fffe1ff */
[----:B------:R-:W-:Y:S01]  /*3d50*/  UIMAD UR22, UR7, UR22, UR8 ;  /* 0x00000016071672a4 */ /* 0x000fe2000f8e0208 */
[----:B------:R-:W-:Y:S02]  /*3d60*/  UMOV UR9, UR21 ;  /* 0x0000001500097c82 */ /* 0x000fe40008000000 */
[----:B------:R-:W-:-:S04]  /*3d70*/  UIADD3 UR5, UPT, UPT, UR6, -UR9, URZ ;  /* 0x8000000906057290 */ /* 0x000fc8000fffe0ff */
[----:B------:R-:W-:-:S04]  /*3d80*/  USHF.R.U32.HI UR5, URZ, UR13, UR5 ;  /* 0x0000000dff057299 */ /* 0x000fc80008011605 */
[----:B------:R-:W-:-:S04]  /*3d90*/  UIADD3 UR5, UPT, UPT, UR9, UR5, URZ ;  /* 0x0000000509057290 */ /* 0x000fc8000fffe0ff */
[----:B------:R-:W-:-:S04]  /*3da0*/  USHF.R.U32.HI UR5, URZ, UR12, UR5 ;  /* 0x0000000cff057299 */ /* 0x000fc80008011605 */
[----:B------:R-:W-:-:S04]  /*3db0*/  UIADD3 UR5, UPT, UPT, -UR5, URZ, URZ ;  /* 0x000000ff05057290 */ /* 0x000fc8000fffe1ff */
[----:B------:R-:W-:Y:S01]  /*3dc0*/  UIMAD UR5, UR18, UR5, UR6 ;  /* 0x00000005120572a4 */ /* 0x000fe2000f8e0206 */
[----:B------:R-:W-:Y:S11]  /*3dd0*/  BRA.U !UP0, `(.L_x_38) ;  /* 0xffffffe5085c7547 */ /* 0x000ff6000b83ffff */
.L_x_35:
[----:B------:R-:W-:-:S13]  /*3de0*/  ISETP.NE.AND P0, PT, R69, RZ, PT ;  /* 0x000000ff4500720c */ /* 0x000fda0003f05270 */
[----:B------:R-:W-:Y:S05]  /*3df0*/  @P0 BRA `(.L_x_39) ;  /* 0x00000000001c0947 */ /* 0x000fea0003800000 */
[----:B------:R-:W2:Y:S01]  /*3e00*/  S2UR UR4, SR_CgaCtaId ;  /* 0x00000000000479c3 */ /* 0x000ea20000008800 */
[----:B------:R-:W-:Y:S01]  /*3e10*/  ELECT P1, URZ, PT ;  /* 0x0000000000ff782f */ /* 0x000fe20003820000 */
[----:B------:R-:W-:Y:S01]  /*3e20*/  HFMA2 R0, -RZ, RZ, 0, 5.9604644775390625e-08 ;  /* 0x00000001ff007431 */ /* 0x000fe200000001ff */
[----:B------:R-:W-:-:S05]  /*3e30*/  UMOV UR5, 0x40 ;  /* 0x0000004000057882 */ /* 0x000fca0000000000 */
[----:B------:R-:W-:Y:S01]  /*3e40*/  UVIRTCOUNT.DEALLOC.SMPOOL 0x80 ;  /* 0x000000800000784c */ /* 0x000fe20000000000 */
[----:B--2---:R-:W-:-:S09]  /*3e50*/  ULEA UR4, UR4, UR5, 0x18 ;  /* 0x0000000504047291 */ /* 0x004fd2000f8ec0ff */
[----:B------:R2:W-:Y:S03]  /*3e60*/  @P1 STS.U8 [UR4], R0 ;  /* 0x00000000ff001988 */ /* 0x0005e60008000004 */
.L_x_39:
[----:B------:R-:W-:Y:S06]  /*3e70*/  BAR.SYNC.DEFER_BLOCKING 0x1, 0x80 ;  /* 0x0042000000007b1d */ /* 0x000fec0000010000 */
[----:B------:R-:W-:Y:S05]  /*3e80*/  @P0 BRA `(.L_x_40) ;  /* 0x0000000000a00947 */ /* 0x000fea0003800000 */
[----:B------:R-:W3:Y:S01]  /*3e90*/  S2UR UR5, SR_CgaCtaId ;  /* 0x00000000000579c3 */ /* 0x000ee20000008800 */
[----:B------:R-:W-:Y:S01]  /*3ea0*/  NOP ;  /* 0x0000000000007918 */ /* 0x000fe20000000000 */
[----:B------:R-:W-:Y:S01]  /*3eb0*/  UMOV UR4, 0x50 ;  /* 0x0000005000047882 */ /* 0x000fe20000000000 */
[----:B-1----:R-:W-:Y:S01]  /*3ec0*/  LOP3.LUT R4, R67, 0xffff, RZ, 0xc0, !PT ;  /* 0x0000ffff43047812 */ /* 0x002fe200078ec0ff */
[----:B------:R-:W-:Y:S02]  /*3ed0*/  IMAD.MOV.U32 R3, RZ, RZ, 0xf ;  /* 0x0000000fff037424 */ /* 0x000fe400078e00ff */
[----:B------:R-:W-:Y:S01]  /*3ee0*/  IMAD.MOV.U32 R2, RZ, RZ, 0x1 ;  /* 0x00000001ff027424 */ /* 0x000fe200078e00ff */
[----:B------:R-:W-:-:S04]  /*3ef0*/  SHF.R.U32.HI R4, RZ, 0x5, R4 ;  /* 0x00000005ff047819 */ /* 0x000fc80000011604 */
[----:B------:R-:W-:Y:S01]  /*3f00*/  SHF.L.U32 R3, R3, R4, RZ ;  /* 0x0000000403037219 */ /* 0x000fe200000006ff */
[----:B------:R-:W-:-:S05]  /*3f10*/  VIADD R5, R4, 0x10 ;  /* 0x0000001004057836 */ /* 0x000fca0000000000 */
[----:B------:R-:W-:Y:S01]  /*3f20*/  SHF.L.U32 R2, R2, R5, RZ ;  /* 0x0000000502027219 */ /* 0x000fe200000006ff */
[----:B---3--:R-:W-:-:S03]  /*3f30*/  ULEA UR5, UR5, UR4, 0x18 ;  /* 0x0000000405057291 */ /* 0x008fc6000f8ec0ff */
[----:B------:R-:W-:-:S04]  /*3f40*/  LOP3.LUT R5, R2, R3, RZ, 0xfc, !PT ;  /* 0x0000000302057212 */ /* 0x000fc800078efcff */
[C---:B------:R-:W-:Y:S02]  /*3f50*/  LOP3.LUT R3, R5.reuse, 0xffff, RZ, 0xc0, !PT ;  /* 0x0000ffff05037812 */ /* 0x040fe400078ec0ff */
[----:B--2---:R-:W1:Y:S02]  /*3f60*/  LDS R0, [UR5] ;  /* 0x00000005ff007984 */ /* 0x004e640008000800 */
[----:B-1----:R-:W-:-:S04]  /*3f70*/  LOP3.LUT R2, R5, 0xffff, R0, 0x80, !PT ;  /* 0x0000ffff05027812 */ /* 0x002fc800078e8000 */
[----:B------:R-:W-:-:S13]  /*3f80*/  ISETP.NE.AND P0, PT, R2, R3, PT ;  /* 0x000000030200720c */ /* 0x000fda0003f05270 */
[----:B------:R-:W-:Y:S05]  /*3f90*/  @P0 BRA `(.L_x_41) ;  /* 0x0000000000500947 */ /* 0x000fea0003800000 */
[----:B------:R-:W-:Y:S02]  /*3fa0*/  SHF.R.U32.HI R0, RZ, 0x10, R0 ;  /* 0x00000010ff007819 */ /* 0x000fe40000011600 */
[----:B------:R-:W-:-:S04]  /*3fb0*/  SHF.R.U32.HI R3, RZ, 0x10, R5 ;  /* 0x00000010ff037819 */ /* 0x000fc80000011605 */
[----:B------:R-:W-:-:S04]  /*3fc0*/  LOP3.LUT R0, R0, R3, RZ, 0xc0, !PT ;  /* 0x0000000300007212 */ /* 0x000fc800078ec0ff */
[----:B------:R-:W-:-:S13]  /*3fd0*/  ISETP.NE.AND P0, PT, R0, R3, PT ;  /* 0x000000030000720c */ /* 0x000fda0003f05270 */
[----:B------:R-:W-:Y:S05]  /*3fe0*/  @P0 BRA `(.L_x_42) ;  /* 0x0000000000300947 */ /* 0x000fea0003800000 */
[----:B------:R-:W-:Y:S01]  /*3ff0*/  R2UR UR7, R5 ;  /* 0x00000000050772ca */ /* 0x000fe200000e0000 */
[----:B------:R-:W1:Y:S01]  /*4000*/  S2R R2, SR_LANEID ;  /* 0x0000000000027919 */ /* 0x000e620000000000 */
[----:B------:R-:W-:Y:S02]  /*4010*/  VOTEU.ANY UR6, UPT, PT ;  /* 0x0000000000067886 */ /* 0x000fe400038e0100 */
[----:B------:R-:W-:-:S09]  /*4020*/  UFLO.U32 UR6, UR6 ;  /* 0x00000006000672bd */ /* 0x000fd200080e0000 */
[----:B------:R-:W-:-:S06]  /*4030*/  ULOP3.LUT UR7, URZ, UR7, URZ, 0x33, !UPT ;  /* 0x00000007ff077292 */ /* 0x000fcc000f8e33ff */
[----:B------:R-:W-:-:S04]  /*4040*/  IMAD.U32 R0, RZ, RZ, UR7 ;  /* 0x00000007ff007e24 */ /* 0x000fc8000f8e00ff */
[----:B------:R-:W2:Y:S02]  /*4050*/  REDUX UR4, R0 ;  /* 0x00000000000473c4 */ /* 0x000ea40000000000 */
[----:B------:R3:W-:Y:S01]  /*4060*/  UTCATOMSWS.AND URZ, UR7 ;  /* 0x0000000700ff79e3 */ /* 0x0007e20008000000 */
[----:B-1----:R-:W-:Y:S01]  /*4070*/  ISETP.EQ.U32.AND P0, PT, R2, UR6, PT ;  /* 0x0000000602007c0c */ /* 0x002fe2000bf02070 */
[----:B--2---:R-:W-:-:S12]  /*4080*/  IMAD.U32 R2, RZ, RZ, UR4 ;  /* 0x00000004ff027e24 */ /* 0x004fd8000f8e00ff */
[----:B------:R3:W-:Y:S01]  /*4090*/  @P0 ATOMS.AND RZ, [UR5], R2 ;  /* 0x00000002ffff098c */ /* 0x0007e2000a800005 */
[----:B------:R-:W-:Y:S05]  /*40a0*/  BRA `(.L_x_43) ;  /* 0x0000000000147947 */ /* 0x000fea0003800000 */
.L_x_42:
[----:B------:R-:W-:Y:S02]  /*40b0*/  MOV R2, 0x40d0 ;  /* 0x000040d000027802 */ /* 0x000fe40000000f00 */
[----:B------:R-:W-:Y:S05]  /*40c0*/  CALL.REL.NOINC `($__internal_0_$__cuda_sm10x_tcgen05_guardrail_trap_col_being_dealloced_not_returned_by_alloc) ;  /* 0x0000000000c87944 */ /* 0x000fea0003c00000 */
[----:B------:R-:W-:Y:S05]  /*40d0*/  BRA `(.L_x_43) ;  /* 0x0000000000087947 */ /* 0x000fea0003800000 */
.L_x_41:
[----:B------:R-:W-:Y:S02]  /*40e0*/  MOV R2, 0x4100 ;  /* 0x0000410000027802 */ /* 0x000fe40000000f00 */
[----:B------:R-:W-:Y:S05]  /*40f0*/  CALL.REL.NOINC `($__internal_2_$__cuda_sm10x_tcgen05_guardrail_trap_unallocated_columns_being_dealloced) ;  /* 0x0000000000d47944 */ /* 0x000fea0003c00000 */
.L_x_43:
[----:B------:R-:W-:Y:S01]  /*4100*/  NOP ;  /* 0x0000000000007918 */ /* 0x000fe20000000000 */
.L_x_40:
[----:B------:R-:W-:-:S04]  /*4110*/  DEPBAR.LE SB0, 0x0 ;  /* 0x000080000000791a */ /* 0x000fc80000000000 */
[----:B---3--:R-:W-:Y:S05]  /*4120*/  EXIT ;  /* 0x000000000000794d */ /* 0x008fea0003800000 */
.L_x_18:
[----:B------:R-:W-:Y:S02]  /*4130*/  MOV R4, UR5 ;  /* 0x0000000500047c02 */ /* 0x000fe40008000f00 */
[----:B------:R-:W-:Y:S02]  /*4140*/  MOV R5, UR5 ;  /* 0x0000000500057c02 */ /* 0x000fe40008000f00 */
[----:B------:R-:W-:-:S07]  /*4150*/  MOV R2, UR9 ;  /* 0x0000000900027c02 */ /* 0x000fce0008000f00 */
.L_x_44:
[----:B-1----:R1:W2:Y:S02]  /*4160*/  SYNCS.PHASECHK.TRANS64.TRYWAIT P0, [R2+URZ+0x38], R5 ;  /* 0x00003805020075a7 */ /* 0x0022a400080011ff */
[----:B--2---:R-:W-:Y:S05]  /*4170*/  @!P0 NANOSLEEP.SYNCS 0x989680 ;  /* 0x009896800000895d */ /* 0x004fea0003900000 */
[----:B------:R-:W2:Y:S02]  /*4180*/  @!P0 SYNCS.PHASECHK.TRANS64 P0, [R2+URZ+0x38], R5 ;  /* 0x00003805020085a7 */ /* 0x000ea400080010ff */
[----:B--2---:R-:W-:Y:S05]  /*4190*/  @!P0 BRA `(.L_x_44) ;  /* 0xfffffffc00f08947 */ /* 0x004fea000383ffff */
[----:B------:R-:W-:Y:S05]  /*41a0*/  BRA `(.L_x_17) ;  /* 0xffffffc800c47947 */ /* 0x000fea000383ffff */
.L_x_21:
[----:B------:R-:W-:Y:S02]  /*41b0*/  MOV R4, UR5 ;  /* 0x0000000500047c02 */ /* 0x000fe40008000f00 */
[----:B------:R-:W-:Y:S02]  /*41c0*/  MOV R5, UR5 ;  /* 0x0000000500057c02 */ /* 0x000fe40008000f00 */
[----:B------:R-:W-:-:S07]  /*41d0*/  MOV R2, UR4 ;  /* 0x0000000400027c02 */ /* 0x000fce0008000f00 */
.L_x_45:
[----:B-1----:R1:W5:Y:S02]  /*41e0*/  SYNCS.PHASECHK.TRANS64.TRYWAIT P0, [R2+URZ+0x38], R5 ;  /* 0x00003805020075a7 */ /* 0x00236400080011ff */
[----:B-----5:R-:W-:Y:S05]  /*41f0*/  @!P0 NANOSLEEP.SYNCS 0x989680 ;  /* 0x009896800000895d */ /* 0x020fea0003900000 */
[----:B------:R-:W5:Y:S02]  /*4200*/  @!P0 SYNCS.PHASECHK.TRANS64 P0, [R2+URZ+0x38], R5 ;  /* 0x00003805020085a7 */ /* 0x000f6400080010ff */
[----:B-----5:R-:W-:Y:S05]  /*4210*/  @!P0 BRA `(.L_x_45) ;  /* 0xfffffffc00f08947 */ /* 0x020fea000383ffff */
[----:B------:R-:W-:Y:S05]  /*4220*/  BRA `(.L_x_46) ;  /* 0xffffffcc00dc7947 */ /* 0x000fea000383ffff */
.L_x_24:
[----:B------:R-:W-:Y:S02]  /*4230*/  MOV R2, UR7 ;  /* 0x0000000700027c02 */ /* 0x000fe40008000f00 */
[-C--:B------:R-:W-:Y:S02]  /*4240*/  MOV R6, R3.reuse ;  /* 0x0000000300067202 */ /* 0x080fe40000000f00 */
[----:B------:R-:W-:-:S07]  /*4250*/  MOV R7, R3 ;  /* 0x0000000300077202 */ /* 0x000fce0000000f00 */
.L_x_47:
[----:B-1----:R1:W4:Y:S02]  /*4260*/  SYNCS.PHASECHK.TRANS64.TRYWAIT P0, [R2+URZ+0x80], R7 ;  /* 0x00008007020075a7 */ /* 0x00232400080011ff */
[----:B----4-:R-:W-:Y:S05]  /*4270*/  @!P0 NANOSLEEP.SYNCS 0x989680 ;  /* 0x009896800000895d */ /* 0x010fea0003900000 */
[----:B------:R-:W4:Y:S02]  /*4280*/  @!P0 SYNCS.PHASECHK.TRANS64 P0, [R2+URZ+0x80], R7 ;  /* 0x00008007020085a7 */ /* 0x000f2400080010ff */
[----:B----4-:R-:W-:Y:S05]  /*4290*/  @!P0 BRA `(.L_x_47) ;  /* 0xfffffffc00f08947 */ /* 0x010fea000383ffff */
[----:B------:R-:W-:Y:S05]  /*42a0*/  BRA `(.L_x_48) ;  /* 0xffffffd000c07947 */ /* 0x000fea000383ffff */
.L_x_26:
[----:B------:R-:W-:Y:S02]  /*42b0*/  MOV R6, UR20 ;  /* 0x0000001400067c02 */ /* 0x000fe40008000f00 */
[----:B------:R-:W-:Y:S02]  /*42c0*/  MOV R7, UR20 ;  /* 0x0000001400077c02 */ /* 0x000fe40008000f00 */
[----:B------:R-:W-:Y:S07]  /*42d0*/  MOV R2, UR5 ;  /* 0x0000000500027c02 */ /* 0x000fee0008000f00 */
.L_x_49:
[----:B-1----:R1:W4:Y:S02]  /*42e0*/  SYNCS.PHASECHK.TRANS64.TRYWAIT P0, [R2+URZ], R7 ;  /* 0x00000007020075a7 */ /* 0x00232400080011ff */
[----:B----4-:R-:W-:Y:S05]  /*42f0*/  @!P0 NANOSLEEP.SYNCS 0x989680 ;  /* 0x009896800000895d */ /* 0x010fea0003900000 */
[----:B------:R-:W4:Y:S02]  /*4300*/  @!P0 SYNCS.PHASECHK.TRANS64 P0, [R2+URZ], R7 ;  /* 0x00000007020085a7 */ /* 0x000f2400080010ff */
[----:B----4-:R-:W-:Y:S05]  /*4310*/  @!P0 BRA `(.L_x_49) ;  /* 0xfffffffc00f08947 */ /* 0x010fea000383ffff */
[----:B------:R-:W-:Y:S05]  /*4320*/  BRA `(.L_x_25) ;  /* 0xffffffd400087947 */ /* 0x000fea000383ffff */
.L_x_29:
[----:B------:R-:W-:-:S07]  /*4330*/  MOV R5, R4 ;  /* 0x0000000400057202 */ /* 0x000fce0000000f00 */
.L_x_50:
[----:B-1----:R1:W4:Y:S02]  /*4340*/  SYNCS.PHASECHK.TRANS64.TRYWAIT P0, [R2+URZ+0x80], R5 ;  /* 0x00008005020075a7 */ /* 0x00232400080011ff */
[----:B----4-:R-:W-:Y:S05]  /*4350*/  @!P0 NANOSLEEP.SYNCS 0x989680 ;  /* 0x009896800000895d */ /* 0x010fea0003900000 */
[----:B------:R-:W4:Y:S02]  /*4360*/  @!P0 SYNCS.PHASECHK.TRANS64 P0, [R2+URZ+0x80], R5 ;  /* 0x00008005020085a7 */ /* 0x000f2400080010ff */
[----:B----4-:R-:W-:Y:S05]  /*4370*/  @!P0 BRA `(.L_x_50) ;  /* 0xfffffffc00f08947 */ /* 0x010fea000383ffff */
[----:B------:R-:W-:Y:S05]  /*4380*/  BRA `(.L_x_22) ;  /* 0xffffffd400b07947 */ /* 0x000fea000383ffff */
.L_x_36:
[----:B------:R-:W-:-:S07]  /*4390*/  MOV R7, R6 ;  /* 0x0000000600077202 */ /* 0x000fce0000000f00 */
.L_x_51:
[----:B-1----:R1:W2:Y:S02]  /*43a0*/  SYNCS.PHASECHK.TRANS64.TRYWAIT P0, [R3+URZ+0x70], R7 ;  /* 0x00007007030075a7 */ /* 0x0022a400080011ff */
[----:B--2---:R-:W-:Y:S05]  /*43b0*/  @!P0 NANOSLEEP.SYNCS 0x989680 ;  /* 0x009896800000895d */ /* 0x004fea0003900000 */
[----:B------:R-:W2:Y:S02]  /*43c0*/  @!P0 SYNCS.PHASECHK.TRANS64 P0, [R3+URZ+0x70], R7 ;  /* 0x00007007030085a7 */ /* 0x000ea400080010ff */
[----:B--2---:R-:W-:Y:S05]  /*43d0*/  @!P0 BRA `(.L_x_51) ;  /* 0xfffffffc00f08947 */ /* 0x004fea000383ffff */
[----:B------:R-:W-:Y:S05]  /*43e0*/  BRA `(.L_x_52) ;  /* 0xffffffdc00f07947 */ /* 0x000fea000383ffff */
        .weak           $__internal_0_$__cuda_sm10x_tcgen05_guardrail_trap_col_being_dealloced_not_returned_by_alloc
        .type           $__internal_0_$__cuda_sm10x_tcgen05_guardrail_trap_col_being_dealloced_not_returned_by_alloc,@function
        .size           $__internal_0_$__cuda_sm10x_tcgen05_guardrail_trap_col_being_dealloced_not_returned_by_alloc,($__internal_1_$__cuda_sm10x_tcgen05_guardrail_trap_phase_invalid_during_alloc - $__internal_0_$__cuda_sm10x_tcgen05_guardrail_trap_col_being_dealloced_not_returned_by_alloc)
$__internal_0_$__cuda_sm10x_tcgen05_guardrail_trap_col_being_dealloced_not_returned_by_alloc:
[----:B------:R-:W-:Y:S05]  /*43f0*/  BPT.TRAP 0x1 ;  /* 0x000000040000795c */ /* 0x000fea0000300000 */
[----:B------:R-:W-:-:S04]  /*4400*/  HFMA2 R3, -RZ, RZ, 0, 0 ;  /* 0x00000000ff037431 */ /* 0x000fc800000001ff */
[----:B------:R-:W-:Y:S05]  /*4410*/  RET.REL.NODEC R2 `(kernel_cutlass_kernel_cudnngemm_swigludense_gemm_persistent_swigluPersistentDenseGemmKernel_object_at__TiledMMA_ThrLayoutVMNK11110000_PermutationMNK____MMAAtom_ThrID10_ShapeMNK6412816_TVL_0) ;  /* 0xffffffb802f87950 */ /* 0x000fea0003c3ffff */
        .weak           $__internal_1_$__cuda_sm10x_tcgen05_guardrail_trap_phase_invalid_during_alloc
        .type           $__internal_1_$__cuda_sm10x_tcgen05_guardrail_trap_phase_invalid_during_alloc,@function
        .size           $__internal_1_$__cuda_sm10x_tcgen05_guardrail_trap_phase_invalid_during_alloc,($__internal_2_$__cuda_sm10x_tcgen05_guardrail_trap_unallocated_columns_being_dealloced - $__internal_1_$__cuda_sm10x_tcgen05_guardrail_trap_phase_invalid_during_alloc)
$__internal_1_$__cuda_sm10x_tcgen05_guardrail_trap_phase_invalid_during_alloc:
[----:B------:R-:W-:Y:S05]  /*4420*/  BPT.TRAP 0x1 ;  /* 0x000000040000795c */ /* 0x000fea0000300000 */
[----:B------:R-:W-:-:S04]  /*4430*/  MOV R3, 0x0 ;  /* 0x0000000000037802 */ /* 0x000fc80000000f00 */
[----:B------:R-:W-:Y:S05]  /*4440*/  RET.REL.NODEC R2 `(kernel_cutlass_kernel_cudnngemm_swigludense_gemm_persistent_swigluPersistentDenseGemmKernel_object_at__TiledMMA_ThrLayoutVMNK11110000_PermutationMNK____MMAAtom_ThrID10_ShapeMNK6412816_TVL_0) ;  /* 0xffffffb802ec7950 */ /* 0x000fea0003c3ffff */
        .weak           $__internal_2_$__cuda_sm10x_tcgen05_guardrail_trap_unallocated_columns_being_dealloced
        .type           $__internal_2_$__cuda_sm10x_tcgen05_guardrail_trap_unallocated_columns_being_dealloced,@function
        .size           $__internal_2_$__cuda_sm10x_tcgen05_guardrail_trap_unallocated_columns_being_dealloced,(.L_x_56 - $__internal_2_$__cuda_sm10x_tcgen05_guardrail_trap_unallocated_columns_being_dealloced)
$__internal_2_$__cuda_sm10x_tcgen05_guardrail_trap_unallocated_columns_being_dealloced:
[----:B------:R-:W-:Y:S05]  /*4450*/  BPT.TRAP 0x1 ;  /* 0x000000040000795c */ /* 0x000fea0000300000 */
[----:B------:R-:W-:-:S04]  /*4460*/  HFMA2 R3, -RZ, RZ, 0, 0 ;  /* 0x00000000ff037431 */ /* 0x000fc800000001ff */
[----:B------:R-:W-:Y:S05]  /*4470*/  RET.REL.NODEC R2 `(kernel_cutlass_kernel_cudnngemm_swigludense_gemm_persistent_swigluPersistentDenseGemmKernel_object_at__TiledMMA_ThrLayoutVMNK11110000_PermutationMNK____MMAAtom_ThrID10_ShapeMNK6412816_TVL_0) ;  /* 0xffffffb802e07950 */ /* 0x000fea0003c3ffff */
.L_x_53:
[----:B------:R-:W-:-:S00]  /*4480*/  BRA `(.L_x_53) ;  /* 0xfffffffc00fc7947 */ /* 0x000fc0000383ffff */
[----:B------:R-:W-:-:S00]  /*4490*/  NOP ;  /* 0x0000000000007918 */ /* 0x000fc00000000000 */
        /* <DEDUP_REMOVED lines=14> */
.L_x_56:


//--------------------- .nv.shared.kernel_cutlass_kernel_cudnngemm_swigludense_gemm_persistent_swigluPersistentDenseGemmKernel_object_at__TiledMMA_ThrLayoutVMNK11110000_PermutationMNK____MMAAtom_ThrID10_ShapeMNK6412816_TVL_0 --------------------------
	.section	.nv.shared.kernel_cutlass_kernel_cudnngemm_swigludense_gemm_persistent_swigluPersistentDenseGemmKernel_object_at__TiledMMA_ThrLayoutVMNK11110000_PermutationMNK____MMAAtom_ThrID10_ShapeMNK6412816_TVL_0,"aw",@nobits
	.sectionflags	@""
	.align	1024
	.zero		1024


//--------------------- .nv.shared.reserved.0     --------------------------
	.section	.nv.shared.reserved.0,"aw",@nobits
	.align	8
	.weak		__nv_reservedSMEM_offset_0_alias
	.size		__nv_reservedSMEM_offset_0_alias, 0, 64
	.other		__nv_reservedSMEM_offset_0_alias,@"STO_CUDA_RESERVED_SHARED STV_DEFAULT"
__nv_reservedSMEM_offset_0_alias:
	.zero		0
.nv.shared.reserved.0:
	.zero		64
	.weak		__nv_reservedSMEM_allocation_phase
	.type		__nv_reservedSMEM_allocation_phase,@object
	.size		__nv_reservedSMEM_allocation_phase,(.L_0 - __nv_reservedSMEM_allocation_phase)
__nv_reservedSMEM_allocation_phase:
	.zero		1
.L_0:
	.zero		7
	.weak		__nv_reservedSMEM_devtool_atexit_pc
	.type		__nv_reservedSMEM_devtool_atexit_pc,@object
	.size		__nv_reservedSMEM_devtool_atexit_pc,(__nv_reservedSMEM_allocation_mask - __nv_reservedSMEM_devtool_atexit_pc)
__nv_reservedSMEM_devtool_atexit_pc:
	.zero		8
	.weak		__nv_reservedSMEM_allocation_mask
	.type		__nv_reservedSMEM_allocation_mask,@object
	.size		__nv_reservedSMEM_allocation_mask,(.L_2 - __nv_reservedSMEM_allocation_mask)
__nv_reservedSMEM_allocation_mask:
	.zero		4
.L_2:


//--------------------- .nv.constant0.kernel_cutlass_kernel_cudnngemm_swigludense_gemm_persistent_swigluPersistentDenseGemmKernel_object_at__TiledMMA_ThrLayoutVMNK11110000_PermutationMNK____MMAAtom_ThrID10_ShapeMNK6412816_TVL_0 --------------------------
	.section	.nv.constant0.kernel_cutlass_kernel_cudnngemm_swigludense_gemm_persistent_swigluPersistentDenseGemmKernel_object_at__TiledMMA_ThrLayoutVMNK11110000_PermutationMNK____MMAAtom_ThrID10_ShapeMNK6412816_TVL_0,"a",@progbits
	.sectionflags	@""
	.align	4
.nv.constant0.kernel_cutlass_kernel_cudnngemm_swigludense_gemm_persistent_swigluPersistentDenseGemmKernel_object_at__TiledMMA_ThrLayoutVMNK11110000_PermutationMNK____MMAAtom_ThrID10_ShapeMNK6412816_TVL_0:
	.zero		1512


//--------------------- SYMBOLS --------------------------

	.type		.nv.reservedSmem.offset0,@object
	.size		.nv.reservedSmem.offset0,0x4
	.type		.nv.reservedSmem.cap,@object
	.size		.nv.reservedSmem.cap,0x4
